//
// Generated by NVIDIA NVVM Compiler
//
// Compiler Build ID: CL-36424714
// Cuda compilation tools, release 13.0, V13.0.88
// Based on NVVM 20.0.0
//

.version 9.0
.target sm_100
.address_size 64

	// .globl	_Z5splitPdS_S_S_S_i
// _ZZ9mul_tiledPdS_S_iE6shareA has been demoted
// _ZZ9mul_tiledPdS_S_iE6shareB has been demoted

.visible .entry _Z5splitPdS_S_S_S_i(
	.param .u64 .ptr .align 1 _Z5splitPdS_S_S_S_i_param_0,
	.param .u64 .ptr .align 1 _Z5splitPdS_S_S_S_i_param_1,
	.param .u64 .ptr .align 1 _Z5splitPdS_S_S_S_i_param_2,
	.param .u64 .ptr .align 1 _Z5splitPdS_S_S_S_i_param_3,
	.param .u64 .ptr .align 1 _Z5splitPdS_S_S_S_i_param_4,
	.param .u32 _Z5splitPdS_S_S_S_i_param_5
)
{
	.reg .pred 	%p<2>;
	.reg .b32 	%r<21>;
	.reg .b64 	%rd<23>;
	.reg .b64 	%fd<5>;

	ld.param.u64 	%rd1, [_Z5splitPdS_S_S_S_i_param_0];
	ld.param.u64 	%rd2, [_Z5splitPdS_S_S_S_i_param_1];
	ld.param.u64 	%rd3, [_Z5splitPdS_S_S_S_i_param_2];
	ld.param.u64 	%rd4, [_Z5splitPdS_S_S_S_i_param_3];
	ld.param.u64 	%rd5, [_Z5splitPdS_S_S_S_i_param_4];
	ld.param.u32 	%r4, [_Z5splitPdS_S_S_S_i_param_5];
	mov.u32 	%r5, %ctaid.x;
	mov.u32 	%r6, %ntid.x;
	mov.u32 	%r7, %tid.x;
	mad.lo.s32 	%r1, %r5, %r6, %r7;
	mov.u32 	%r8, %ctaid.y;
	mov.u32 	%r9, %ntid.y;
	mov.u32 	%r10, %tid.y;
	mad.lo.s32 	%r11, %r8, %r9, %r10;
	max.s32 	%r12, %r1, %r11;
	setp.ge.s32 	%p1, %r12, %r4;
	@%p1 bra 	$L__BB0_2;
	cvta.to.global.u64 	%rd6, %rd5;
	cvta.to.global.u64 	%rd7, %rd1;
	cvta.to.global.u64 	%rd8, %rd2;
	cvta.to.global.u64 	%rd9, %rd3;
	cvta.to.global.u64 	%rd10, %rd4;
	mul.lo.s32 	%r13, %r4, %r1;
	shl.b32 	%r14, %r13, 1;
	add.s32 	%r15, %r14, %r11;
	mul.wide.s32 	%rd11, %r15, 8;
	add.s64 	%rd12, %rd6, %rd11;
	ld.global.f64 	%fd1, [%rd12];
	add.s32 	%r16, %r13, %r11;
	mul.wide.s32 	%rd13, %r16, 8;
	add.s64 	%rd14, %rd7, %rd13;
	st.global.f64 	[%rd14], %fd1;
	mul.wide.s32 	%rd15, %r4, 8;
	add.s64 	%rd16, %rd12, %rd15;
	ld.global.f64 	%fd2, [%rd16];
	add.s64 	%rd17, %rd8, %rd13;
	st.global.f64 	[%rd17], %fd2;
	add.s32 	%r17, %r4, %r1;
	mul.lo.s32 	%r18, %r4, %r17;
	shl.b32 	%r19, %r18, 1;
	add.s32 	%r20, %r19, %r11;
	mul.wide.s32 	%rd18, %r20, 8;
	add.s64 	%rd19, %rd6, %rd18;
	ld.global.f64 	%fd3, [%rd19];
	add.s64 	%rd20, %rd9, %rd13;
	st.global.f64 	[%rd20], %fd3;
	add.s64 	%rd21, %rd19, %rd15;
	ld.global.f64 	%fd4, [%rd21];
	add.s64 	%rd22, %rd10, %rd13;
	st.global.f64 	[%rd22], %fd4;
$L__BB0_2:
	ret;

}
	// .globl	_Z5mergePdS_S_S_S_i
.visible .entry _Z5mergePdS_S_S_S_i(
	.param .u64 .ptr .align 1 _Z5mergePdS_S_S_S_i_param_0,
	.param .u64 .ptr .align 1 _Z5mergePdS_S_S_S_i_param_1,
	.param .u64 .ptr .align 1 _Z5mergePdS_S_S_S_i_param_2,
	.param .u64 .ptr .align 1 _Z5mergePdS_S_S_S_i_param_3,
	.param .u64 .ptr .align 1 _Z5mergePdS_S_S_S_i_param_4,
	.param .u32 _Z5mergePdS_S_S_S_i_param_5
)
{
	.reg .pred 	%p<2>;
	.reg .b32 	%r<20>;
	.reg .b64 	%rd<23>;
	.reg .b64 	%fd<5>;

	ld.param.u64 	%rd1, [_Z5mergePdS_S_S_S_i_param_0];
	ld.param.u64 	%rd2, [_Z5mergePdS_S_S_S_i_param_1];
	ld.param.u64 	%rd3, [_Z5mergePdS_S_S_S_i_param_2];
	ld.param.u64 	%rd4, [_Z5mergePdS_S_S_S_i_param_3];
	ld.param.u64 	%rd5, [_Z5mergePdS_S_S_S_i_param_4];
	ld.param.u32 	%r4, [_Z5mergePdS_S_S_S_i_param_5];
	mov.u32 	%r5, %ctaid.x;
	mov.u32 	%r6, %ntid.x;
	mov.u32 	%r7, %tid.x;
	mad.lo.s32 	%r1, %r5, %r6, %r7;
	mov.u32 	%r8, %ctaid.y;
	mov.u32 	%r9, %ntid.y;
	mov.u32 	%r10, %tid.y;
	mad.lo.s32 	%r11, %r8, %r9, %r10;
	max.s32 	%r12, %r1, %r11;
	setp.ge.s32 	%p1, %r12, %r4;
	@%p1 bra 	$L__BB1_2;
	cvta.to.global.u64 	%rd6, %rd1;
	cvta.to.global.u64 	%rd7, %rd5;
	cvta.to.global.u64 	%rd8, %rd2;
	cvta.to.global.u64 	%rd9, %rd3;
	cvta.to.global.u64 	%rd10, %rd4;
	mul.lo.s32 	%r13, %r4, %r1;
	add.s32 	%r14, %r13, %r11;
	mul.wide.s32 	%rd11, %r14, 8;
	add.s64 	%rd12, %rd6, %rd11;
	ld.global.f64 	%fd1, [%rd12];
	add.s32 	%r15, %r14, %r13;
	mul.wide.s32 	%rd13, %r15, 8;
	add.s64 	%rd14, %rd7, %rd13;
	st.global.f64 	[%rd14], %fd1;
	add.s64 	%rd15, %rd8, %rd11;
	ld.global.f64 	%fd2, [%rd15];
	mul.wide.s32 	%rd16, %r4, 8;
	add.s64 	%rd17, %rd14, %rd16;
	st.global.f64 	[%rd17], %fd2;
	add.s64 	%rd18, %rd9, %rd11;
	ld.global.f64 	%fd3, [%rd18];
	add.s32 	%r16, %r4, %r1;
	mul.lo.s32 	%r17, %r4, %r16;
	shl.b32 	%r18, %r17, 1;
	add.s32 	%r19, %r18, %r11;
	mul.wide.s32 	%rd19, %r19, 8;
	add.s64 	%rd20, %rd7, %rd19;
	st.global.f64 	[%rd20], %fd3;
	add.s64 	%rd21, %rd10, %rd11;
	ld.global.f64 	%fd4, [%rd21];
	add.s64 	%rd22, %rd20, %rd16;
	st.global.f64 	[%rd22], %fd4;
$L__BB1_2:
	ret;

}
	// .globl	_Z3addPdS_S_i
.visible .entry _Z3addPdS_S_i(
	.param .u64 .ptr .align 1 _Z3addPdS_S_i_param_0,
	.param .u64 .ptr .align 1 _Z3addPdS_S_i_param_1,
	.param .u64 .ptr .align 1 _Z3addPdS_S_i_param_2,
	.param .u32 _Z3addPdS_S_i_param_3
)
{
	.reg .pred 	%p<2>;
	.reg .b32 	%r<14>;
	.reg .b64 	%rd<11>;
	.reg .b64 	%fd<4>;

	ld.param.u64 	%rd1, [_Z3addPdS_S_i_param_0];
	ld.param.u64 	%rd2, [_Z3addPdS_S_i_param_1];
	ld.param.u64 	%rd3, [_Z3addPdS_S_i_param_2];
	ld.param.u32 	%r4, [_Z3addPdS_S_i_param_3];
	mov.u32 	%r5, %ctaid.x;
	mov.u32 	%r6, %ntid.x;
	mov.u32 	%r7, %tid.x;
	mad.lo.s32 	%r1, %r5, %r6, %r7;
	mov.u32 	%r8, %ctaid.y;
	mov.u32 	%r9, %ntid.y;
	mov.u32 	%r10, %tid.y;
	mad.lo.s32 	%r11, %r8, %r9, %r10;
	max.s32 	%r12, %r1, %r11;
	setp.ge.s32 	%p1, %r12, %r4;
	@%p1 bra 	$L__BB2_2;
	cvta.to.global.u64 	%rd4, %rd1;
	cvta.to.global.u64 	%rd5, %rd2;
	cvta.to.global.u64 	%rd6, %rd3;
	mad.lo.s32 	%r13, %r4, %r1, %r11;
	mul.wide.s32 	%rd7, %r13, 8;
	add.s64 	%rd8, %rd4, %rd7;
	ld.global.f64 	%fd1, [%rd8];
	add.s64 	%rd9, %rd5, %rd7;
	ld.global.f64 	%fd2, [%rd9];
	add.f64 	%fd3, %fd1, %fd2;
	add.s64 	%rd10, %rd6, %rd7;
	st.global.f64 	[%rd10], %fd3;
$L__BB2_2:
	ret;

}
	// .globl	_Z3subPdS_S_i
.visible .entry _Z3subPdS_S_i(
	.param .u64 .ptr .align 1 _Z3subPdS_S_i_param_0,
	.param .u64 .ptr .align 1 _Z3subPdS_S_i_param_1,
	.param .u64 .ptr .align 1 _Z3subPdS_S_i_param_2,
	.param .u32 _Z3subPdS_S_i_param_3
)
{
	.reg .pred 	%p<2>;
	.reg .b32 	%r<14>;
	.reg .b64 	%rd<11>;
	.reg .b64 	%fd<4>;

	ld.param.u64 	%rd1, [_Z3subPdS_S_i_param_0];
	ld.param.u64 	%rd2, [_Z3subPdS_S_i_param_1];
	ld.param.u64 	%rd3, [_Z3subPdS_S_i_param_2];
	ld.param.u32 	%r4, [_Z3subPdS_S_i_param_3];
	mov.u32 	%r5, %ctaid.x;
	mov.u32 	%r6, %ntid.x;
	mov.u32 	%r7, %tid.x;
	mad.lo.s32 	%r1, %r5, %r6, %r7;
	mov.u32 	%r8, %ctaid.y;
	mov.u32 	%r9, %ntid.y;
	mov.u32 	%r10, %tid.y;
	mad.lo.s32 	%r11, %r8, %r9, %r10;
	max.s32 	%r12, %r1, %r11;
	setp.ge.s32 	%p1, %r12, %r4;
	@%p1 bra 	$L__BB3_2;
	cvta.to.global.u64 	%rd4, %rd1;
	cvta.to.global.u64 	%rd5, %rd2;
	cvta.to.global.u64 	%rd6, %rd3;
	mad.lo.s32 	%r13, %r4, %r1, %r11;
	mul.wide.s32 	%rd7, %r13, 8;
	add.s64 	%rd8, %rd4, %rd7;
	ld.global.f64 	%fd1, [%rd8];
	add.s64 	%rd9, %rd5, %rd7;
	ld.global.f64 	%fd2, [%rd9];
	sub.f64 	%fd3, %fd1, %fd2;
	add.s64 	%rd10, %rd6, %rd7;
	st.global.f64 	[%rd10], %fd3;
$L__BB3_2:
	ret;

}
	// .globl	_Z3mulPdS_S_i
.visible .entry _Z3mulPdS_S_i(
	.param .u64 .ptr .align 1 _Z3mulPdS_S_i_param_0,
	.param .u64 .ptr .align 1 _Z3mulPdS_S_i_param_1,
	.param .u64 .ptr .align 1 _Z3mulPdS_S_i_param_2,
	.param .u32 _Z3mulPdS_S_i_param_3
)
{
	.reg .pred 	%p<10>;
	.reg .b32 	%r<41>;
	.reg .b64 	%rd<66>;
	.reg .b64 	%fd<56>;

	ld.param.u64 	%rd14, [_Z3mulPdS_S_i_param_0];
	ld.param.u64 	%rd15, [_Z3mulPdS_S_i_param_1];
	ld.param.u64 	%rd13, [_Z3mulPdS_S_i_param_2];
	ld.param.u32 	%r17, [_Z3mulPdS_S_i_param_3];
	cvta.to.global.u64 	%rd1, %rd15;
	cvta.to.global.u64 	%rd2, %rd14;
	mov.u32 	%r18, %ctaid.x;
	mov.u32 	%r19, %ntid.x;
	mov.u32 	%r20, %tid.x;
	mad.lo.s32 	%r1, %r18, %r19, %r20;
	mov.u32 	%r21, %ctaid.y;
	mov.u32 	%r22, %ntid.y;
	mov.u32 	%r23, %tid.y;
	mad.lo.s32 	%r2, %r21, %r22, %r23;
	max.s32 	%r24, %r2, %r1;
	setp.ge.s32 	%p1, %r24, %r17;
	@%p1 bra 	$L__BB4_12;
	cvta.to.global.u64 	%rd16, %rd13;
	mul.lo.s32 	%r3, %r17, %r2;
	add.s32 	%r26, %r3, %r1;
	mul.wide.s32 	%rd17, %r26, 8;
	add.s64 	%rd3, %rd16, %rd17;
	mov.b64 	%rd18, 0;
	st.global.u64 	[%rd3], %rd18;
	and.b32  	%r4, %r17, 7;
	setp.lt.u32 	%p2, %r17, 8;
	mov.b32 	%r39, 0;
	mov.f64 	%fd53, 0d0000000000000000;
	@%p2 bra 	$L__BB4_4;
	and.b32  	%r27, %r17, 2147483640;
	neg.s32 	%r37, %r27;
	mul.wide.s32 	%rd19, %r17, 16;
	add.s64 	%rd4, %rd1, %rd19;
	mul.wide.s32 	%rd20, %r17, 24;
	add.s64 	%rd5, %rd1, %rd20;
	mul.wide.s32 	%rd21, %r17, 32;
	add.s64 	%rd6, %rd1, %rd21;
	mul.wide.s32 	%rd22, %r17, 40;
	add.s64 	%rd7, %rd1, %rd22;
	mul.wide.s32 	%rd23, %r17, 48;
	add.s64 	%rd8, %rd1, %rd23;
	mul.wide.s32 	%rd24, %r17, 56;
	add.s64 	%rd9, %rd1, %rd24;
	mul.wide.u32 	%rd25, %r3, 8;
	add.s64 	%rd26, %rd25, %rd2;
	add.s64 	%rd65, %rd26, 32;
	mov.f64 	%fd53, 0d0000000000000000;
	mov.u32 	%r36, %r1;
$L__BB4_3:
	.pragma "nounroll";
	and.b32  	%r39, %r17, 2147483640;
	mul.wide.s32 	%rd27, %r36, 8;
	mul.wide.s32 	%rd28, %r17, 8;
	add.s64 	%rd29, %rd1, %rd27;
	add.s64 	%rd30, %rd29, %rd28;
	add.s64 	%rd31, %rd4, %rd27;
	add.s64 	%rd32, %rd5, %rd27;
	add.s64 	%rd33, %rd6, %rd27;
	add.s64 	%rd34, %rd7, %rd27;
	add.s64 	%rd35, %rd8, %rd27;
	add.s64 	%rd36, %rd9, %rd27;
	ld.global.f64 	%fd10, [%rd65+-32];
	ld.global.f64 	%fd11, [%rd29];
	fma.rn.f64 	%fd12, %fd10, %fd11, %fd53;
	st.global.f64 	[%rd3], %fd12;
	ld.global.f64 	%fd13, [%rd65+-24];
	ld.global.f64 	%fd14, [%rd30];
	fma.rn.f64 	%fd15, %fd13, %fd14, %fd12;
	st.global.f64 	[%rd3], %fd15;
	ld.global.f64 	%fd16, [%rd65+-16];
	ld.global.f64 	%fd17, [%rd31];
	fma.rn.f64 	%fd18, %fd16, %fd17, %fd15;
	st.global.f64 	[%rd3], %fd18;
	ld.global.f64 	%fd19, [%rd65+-8];
	ld.global.f64 	%fd20, [%rd32];
	fma.rn.f64 	%fd21, %fd19, %fd20, %fd18;
	st.global.f64 	[%rd3], %fd21;
	ld.global.f64 	%fd22, [%rd65];
	ld.global.f64 	%fd23, [%rd33];
	fma.rn.f64 	%fd24, %fd22, %fd23, %fd21;
	st.global.f64 	[%rd3], %fd24;
	ld.global.f64 	%fd25, [%rd65+8];
	ld.global.f64 	%fd26, [%rd34];
	fma.rn.f64 	%fd27, %fd25, %fd26, %fd24;
	st.global.f64 	[%rd3], %fd27;
	ld.global.f64 	%fd28, [%rd65+16];
	ld.global.f64 	%fd29, [%rd35];
	fma.rn.f64 	%fd30, %fd28, %fd29, %fd27;
	st.global.f64 	[%rd3], %fd30;
	ld.global.f64 	%fd31, [%rd65+24];
	ld.global.f64 	%fd32, [%rd36];
	fma.rn.f64 	%fd53, %fd31, %fd32, %fd30;
	st.global.f64 	[%rd3], %fd53;
	add.s32 	%r37, %r37, 8;
	shl.b32 	%r28, %r17, 3;
	add.s32 	%r36, %r36, %r28;
	add.s64 	%rd65, %rd65, 64;
	setp.ne.s32 	%p3, %r37, 0;
	@%p3 bra 	$L__BB4_3;
$L__BB4_4:
	setp.eq.s32 	%p4, %r4, 0;
	@%p4 bra 	$L__BB4_12;
	and.b32  	%r12, %r17, 3;
	setp.lt.u32 	%p5, %r4, 4;
	@%p5 bra 	$L__BB4_7;
	add.s32 	%r29, %r39, %r3;
	mul.wide.u32 	%rd37, %r29, 8;
	add.s64 	%rd38, %rd2, %rd37;
	ld.global.f64 	%fd33, [%rd38];
	mad.lo.s32 	%r30, %r39, %r17, %r1;
	mul.wide.s32 	%rd39, %r30, 8;
	add.s64 	%rd40, %rd1, %rd39;
	ld.global.f64 	%fd34, [%rd40];
	fma.rn.f64 	%fd35, %fd33, %fd34, %fd53;
	st.global.f64 	[%rd3], %fd35;
	cvt.u64.u32 	%rd41, %r3;
	cvt.u64.u32 	%rd42, %r39;
	add.s64 	%rd43, %rd42, %rd41;
	shl.b64 	%rd44, %rd43, 3;
	add.s64 	%rd45, %rd2, %rd44;
	ld.global.f64 	%fd36, [%rd45+8];
	mul.wide.s32 	%rd46, %r17, 8;
	add.s64 	%rd47, %rd40, %rd46;
	ld.global.f64 	%fd37, [%rd47];
	fma.rn.f64 	%fd38, %fd36, %fd37, %fd35;
	st.global.f64 	[%rd3], %fd38;
	ld.global.f64 	%fd39, [%rd45+16];
	add.s64 	%rd48, %rd47, %rd46;
	ld.global.f64 	%fd40, [%rd48];
	fma.rn.f64 	%fd41, %fd39, %fd40, %fd38;
	st.global.f64 	[%rd3], %fd41;
	ld.global.f64 	%fd42, [%rd45+24];
	add.s64 	%rd49, %rd48, %rd46;
	ld.global.f64 	%fd43, [%rd49];
	fma.rn.f64 	%fd53, %fd42, %fd43, %fd41;
	st.global.f64 	[%rd3], %fd53;
	add.s32 	%r39, %r39, 4;
$L__BB4_7:
	setp.eq.s32 	%p6, %r12, 0;
	@%p6 bra 	$L__BB4_12;
	setp.eq.s32 	%p7, %r12, 1;
	@%p7 bra 	$L__BB4_10;
	add.s32 	%r31, %r39, %r3;
	mul.wide.u32 	%rd50, %r31, 8;
	add.s64 	%rd51, %rd2, %rd50;
	ld.global.f64 	%fd44, [%rd51];
	mad.lo.s32 	%r32, %r39, %r17, %r1;
	mul.wide.s32 	%rd52, %r32, 8;
	add.s64 	%rd53, %rd1, %rd52;
	ld.global.f64 	%fd45, [%rd53];
	fma.rn.f64 	%fd46, %fd44, %fd45, %fd53;
	st.global.f64 	[%rd3], %fd46;
	cvt.u64.u32 	%rd54, %r3;
	cvt.u64.u32 	%rd55, %r39;
	add.s64 	%rd56, %rd55, %rd54;
	shl.b64 	%rd57, %rd56, 3;
	add.s64 	%rd58, %rd2, %rd57;
	ld.global.f64 	%fd47, [%rd58+8];
	mul.wide.s32 	%rd59, %r17, 8;
	add.s64 	%rd60, %rd53, %rd59;
	ld.global.f64 	%fd48, [%rd60];
	fma.rn.f64 	%fd53, %fd47, %fd48, %fd46;
	st.global.f64 	[%rd3], %fd53;
	add.s32 	%r39, %r39, 2;
$L__BB4_10:
	and.b32  	%r33, %r17, 1;
	setp.eq.b32 	%p8, %r33, 1;
	not.pred 	%p9, %p8;
	@%p9 bra 	$L__BB4_12;
	add.s32 	%r34, %r39, %r3;
	mul.wide.u32 	%rd61, %r34, 8;
	add.s64 	%rd62, %rd2, %rd61;
	ld.global.f64 	%fd49, [%rd62];
	mad.lo.s32 	%r35, %r39, %r17, %r1;
	mul.wide.s32 	%rd63, %r35, 8;
	add.s64 	%rd64, %rd1, %rd63;
	ld.global.f64 	%fd50, [%rd64];
	fma.rn.f64 	%fd51, %fd49, %fd50, %fd53;
	st.global.f64 	[%rd3], %fd51;
$L__BB4_12:
	ret;

}
	// .globl	_Z9mul_tiledPdS_S_i
.visible .entry _Z9mul_tiledPdS_S_i(
	.param .u64 .ptr .align 1 _Z9mul_tiledPdS_S_i_param_0,
	.param .u64 .ptr .align 1 _Z9mul_tiledPdS_S_i_param_1,
	.param .u64 .ptr .align 1 _Z9mul_tiledPdS_S_i_param_2,
	.param .u32 _Z9mul_tiledPdS_S_i_param_3
)
{
	.reg .pred 	%p<4>;
	.reg .b32 	%r<40>;
	.reg .b64 	%rd<13>;
	.reg .b64 	%fd<105>;
	// demoted variable
	.shared .align 8 .b8 _ZZ9mul_tiledPdS_S_iE6shareA[8192];
	// demoted variable
	.shared .align 8 .b8 _ZZ9mul_tiledPdS_S_iE6shareB[8192];
	ld.param.u64 	%rd3, [_Z9mul_tiledPdS_S_i_param_0];
	ld.param.u64 	%rd4, [_Z9mul_tiledPdS_S_i_param_1];
	ld.param.u64 	%rd5, [_Z9mul_tiledPdS_S_i_param_2];
	ld.param.u32 	%r21, [_Z9mul_tiledPdS_S_i_param_3];
	mov.u32 	%r22, %ctaid.x;
	mov.u32 	%r23, %ctaid.y;
	mov.u32 	%r1, %tid.x;
	mov.u32 	%r2, %tid.y;
	shl.b32 	%r24, %r23, 5;
	add.s32 	%r3, %r24, %r2;
	shl.b32 	%r4, %r22, 5;
	add.s32 	%r25, %r4, %r1;
	max.s32 	%r26, %r3, %r25;
	setp.ge.s32 	%p1, %r26, %r21;
	@%p1 bra 	$L__BB5_5;
	setp.lt.u32 	%p2, %r21, 32;
	mov.f64 	%fd104, 0d0000000000000000;
	@%p2 bra 	$L__BB5_4;
	shl.b32 	%r27, %r2, 8;
	mov.u32 	%r28, _ZZ9mul_tiledPdS_S_iE6shareA;
	add.s32 	%r6, %r28, %r27;
	shl.b32 	%r29, %r1, 3;
	add.s32 	%r7, %r6, %r29;
	mov.u32 	%r30, _ZZ9mul_tiledPdS_S_iE6shareB;
	add.s32 	%r9, %r30, %r29;
	add.s32 	%r8, %r9, %r27;
	shr.s32 	%r31, %r21, 31;
	shr.u32 	%r32, %r31, 27;
	add.s32 	%r33, %r21, %r32;
	shr.s32 	%r34, %r33, 5;
	neg.s32 	%r39, %r34;
	mad.lo.s32 	%r38, %r21, %r3, %r1;
	mad.lo.s32 	%r35, %r2, %r21, %r1;
	add.s32 	%r37, %r35, %r4;
	shl.b32 	%r13, %r21, 5;
	cvta.to.global.u64 	%rd1, %rd3;
	cvta.to.global.u64 	%rd2, %rd4;
	mov.f64 	%fd104, 0d0000000000000000;
$L__BB5_3:
	mul.wide.s32 	%rd6, %r38, 8;
	add.s64 	%rd7, %rd1, %rd6;
	ld.global.f64 	%fd6, [%rd7];
	st.shared.f64 	[%r7], %fd6;
	mul.wide.u32 	%rd8, %r37, 8;
	add.s64 	%rd9, %rd2, %rd8;
	ld.global.f64 	%fd7, [%rd9];
	st.shared.f64 	[%r8], %fd7;
	bar.sync 	0;
	ld.shared.f64 	%fd8, [%r6];
	ld.shared.f64 	%fd9, [%r9];
	fma.rn.f64 	%fd10, %fd8, %fd9, %fd104;
	ld.shared.f64 	%fd11, [%r6+8];
	ld.shared.f64 	%fd12, [%r9+256];
	fma.rn.f64 	%fd13, %fd11, %fd12, %fd10;
	ld.shared.f64 	%fd14, [%r6+16];
	ld.shared.f64 	%fd15, [%r9+512];
	fma.rn.f64 	%fd16, %fd14, %fd15, %fd13;
	ld.shared.f64 	%fd17, [%r6+24];
	ld.shared.f64 	%fd18, [%r9+768];
	fma.rn.f64 	%fd19, %fd17, %fd18, %fd16;
	ld.shared.f64 	%fd20, [%r6+32];
	ld.shared.f64 	%fd21, [%r9+1024];
	fma.rn.f64 	%fd22, %fd20, %fd21, %fd19;
	ld.shared.f64 	%fd23, [%r6+40];
	ld.shared.f64 	%fd24, [%r9+1280];
	fma.rn.f64 	%fd25, %fd23, %fd24, %fd22;
	ld.shared.f64 	%fd26, [%r6+48];
	ld.shared.f64 	%fd27, [%r9+1536];
	fma.rn.f64 	%fd28, %fd26, %fd27, %fd25;
	ld.shared.f64 	%fd29, [%r6+56];
	ld.shared.f64 	%fd30, [%r9+1792];
	fma.rn.f64 	%fd31, %fd29, %fd30, %fd28;
	ld.shared.f64 	%fd32, [%r6+64];
	ld.shared.f64 	%fd33, [%r9+2048];
	fma.rn.f64 	%fd34, %fd32, %fd33, %fd31;
	ld.shared.f64 	%fd35, [%r6+72];
	ld.shared.f64 	%fd36, [%r9+2304];
	fma.rn.f64 	%fd37, %fd35, %fd36, %fd34;
	ld.shared.f64 	%fd38, [%r6+80];
	ld.shared.f64 	%fd39, [%r9+2560];
	fma.rn.f64 	%fd40, %fd38, %fd39, %fd37;
	ld.shared.f64 	%fd41, [%r6+88];
	ld.shared.f64 	%fd42, [%r9+2816];
	fma.rn.f64 	%fd43, %fd41, %fd42, %fd40;
	ld.shared.f64 	%fd44, [%r6+96];
	ld.shared.f64 	%fd45, [%r9+3072];
	fma.rn.f64 	%fd46, %fd44, %fd45, %fd43;
	ld.shared.f64 	%fd47, [%r6+104];
	ld.shared.f64 	%fd48, [%r9+3328];
	fma.rn.f64 	%fd49, %fd47, %fd48, %fd46;
	ld.shared.f64 	%fd50, [%r6+112];
	ld.shared.f64 	%fd51, [%r9+3584];
	fma.rn.f64 	%fd52, %fd50, %fd51, %fd49;
	ld.shared.f64 	%fd53, [%r6+120];
	ld.shared.f64 	%fd54, [%r9+3840];
	fma.rn.f64 	%fd55, %fd53, %fd54, %fd52;
	ld.shared.f64 	%fd56, [%r6+128];
	ld.shared.f64 	%fd57, [%r9+4096];
	fma.rn.f64 	%fd58, %fd56, %fd57, %fd55;
	ld.shared.f64 	%fd59, [%r6+136];
	ld.shared.f64 	%fd60, [%r9+4352];
	fma.rn.f64 	%fd61, %fd59, %fd60, %fd58;
	ld.shared.f64 	%fd62, [%r6+144];
	ld.shared.f64 	%fd63, [%r9+4608];
	fma.rn.f64 	%fd64, %fd62, %fd63, %fd61;
	ld.shared.f64 	%fd65, [%r6+152];
	ld.shared.f64 	%fd66, [%r9+4864];
	fma.rn.f64 	%fd67, %fd65, %fd66, %fd64;
	ld.shared.f64 	%fd68, [%r6+160];
	ld.shared.f64 	%fd69, [%r9+5120];
	fma.rn.f64 	%fd70, %fd68, %fd69, %fd67;
	ld.shared.f64 	%fd71, [%r6+168];
	ld.shared.f64 	%fd72, [%r9+5376];
	fma.rn.f64 	%fd73, %fd71, %fd72, %fd70;
	ld.shared.f64 	%fd74, [%r6+176];
	ld.shared.f64 	%fd75, [%r9+5632];
	fma.rn.f64 	%fd76, %fd74, %fd75, %fd73;
	ld.shared.f64 	%fd77, [%r6+184];
	ld.shared.f64 	%fd78, [%r9+5888];
	fma.rn.f64 	%fd79, %fd77, %fd78, %fd76;
	ld.shared.f64 	%fd80, [%r6+192];
	ld.shared.f64 	%fd81, [%r9+6144];
	fma.rn.f64 	%fd82, %fd80, %fd81, %fd79;
	ld.shared.f64 	%fd83, [%r6+200];
	ld.shared.f64 	%fd84, [%r9+6400];
	fma.rn.f64 	%fd85, %fd83, %fd84, %fd82;
	ld.shared.f64 	%fd86, [%r6+208];
	ld.shared.f64 	%fd87, [%r9+6656];
	fma.rn.f64 	%fd88, %fd86, %fd87, %fd85;
	ld.shared.f64 	%fd89, [%r6+216];
	ld.shared.f64 	%fd90, [%r9+6912];
	fma.rn.f64 	%fd91, %fd89, %fd90, %fd88;
	ld.shared.f64 	%fd92, [%r6+224];
	ld.shared.f64 	%fd93, [%r9+7168];
	fma.rn.f64 	%fd94, %fd92, %fd93, %fd91;
	ld.shared.f64 	%fd95, [%r6+232];
	ld.shared.f64 	%fd96, [%r9+7424];
	fma.rn.f64 	%fd97, %fd95, %fd96, %fd94;
	ld.shared.f64 	%fd98, [%r6+240];
	ld.shared.f64 	%fd99, [%r9+7680];
	fma.rn.f64 	%fd100, %fd98, %fd99, %fd97;
	ld.shared.f64 	%fd101, [%r6+248];
	ld.shared.f64 	%fd102, [%r9+7936];
	fma.rn.f64 	%fd104, %fd101, %fd102, %fd100;
	bar.sync 	0;
	add.s32 	%r39, %r39, 1;
	setp.ne.s32 	%p3, %r39, 0;
	add.s32 	%r38, %r38, 32;
	add.s32 	%r37, %r37, %r13;
	@%p3 bra 	$L__BB5_3;
$L__BB5_4:
	mad.lo.s32 	%r36, %r21, %r3, %r25;
	cvta.to.global.u64 	%rd10, %rd5;
	mul.wide.u32 	%rd11, %r36, 8;
	add.s64 	%rd12, %rd10, %rd11;
	st.global.f64 	[%rd12], %fd104;
$L__BB5_5:
	ret;

}
	// .globl	_Z7mul_addPdS_S_S_i
.visible .entry _Z7mul_addPdS_S_S_i(
	.param .u64 .ptr .align 1 _Z7mul_addPdS_S_S_i_param_0,
	.param .u64 .ptr .align 1 _Z7mul_addPdS_S_S_i_param_1,
	.param .u64 .ptr .align 1 _Z7mul_addPdS_S_S_i_param_2,
	.param .u64 .ptr .align 1 _Z7mul_addPdS_S_S_i_param_3,
	.param .u32 _Z7mul_addPdS_S_S_i_param_4
)
{
	.reg .pred 	%p<10>;
	.reg .b32 	%r<41>;
	.reg .b64 	%rd<68>;
	.reg .b64 	%fd<55>;

	ld.param.u64 	%rd15, [_Z7mul_addPdS_S_S_i_param_0];
	ld.param.u64 	%rd16, [_Z7mul_addPdS_S_S_i_param_1];
	ld.param.u64 	%rd13, [_Z7mul_addPdS_S_S_i_param_2];
	ld.param.u64 	%rd14, [_Z7mul_addPdS_S_S_i_param_3];
	ld.param.u32 	%r17, [_Z7mul_addPdS_S_S_i_param_4];
	cvta.to.global.u64 	%rd1, %rd16;
	cvta.to.global.u64 	%rd2, %rd15;
	mov.u32 	%r18, %ctaid.x;
	mov.u32 	%r19, %ntid.x;
	mov.u32 	%r20, %tid.x;
	mad.lo.s32 	%r1, %r18, %r19, %r20;
	mov.u32 	%r21, %ctaid.y;
	mov.u32 	%r22, %ntid.y;
	mov.u32 	%r23, %tid.y;
	mad.lo.s32 	%r2, %r21, %r22, %r23;
	max.s32 	%r24, %r2, %r1;
	setp.ge.s32 	%p1, %r24, %r17;
	@%p1 bra 	$L__BB6_12;
	cvta.to.global.u64 	%rd17, %rd14;
	cvta.to.global.u64 	%rd18, %rd13;
	mul.lo.s32 	%r3, %r17, %r2;
	add.s32 	%r26, %r3, %r1;
	mul.wide.s32 	%rd19, %r26, 8;
	add.s64 	%rd20, %rd18, %rd19;
	ld.global.f64 	%fd52, [%rd20];
	add.s64 	%rd3, %rd17, %rd19;
	st.global.f64 	[%rd3], %fd52;
	and.b32  	%r4, %r17, 7;
	setp.lt.u32 	%p2, %r17, 8;
	mov.b32 	%r39, 0;
	@%p2 bra 	$L__BB6_4;
	and.b32  	%r27, %r17, 2147483640;
	neg.s32 	%r37, %r27;
	mul.wide.s32 	%rd21, %r17, 16;
	add.s64 	%rd4, %rd1, %rd21;
	mul.wide.s32 	%rd22, %r17, 24;
	add.s64 	%rd5, %rd1, %rd22;
	mul.wide.s32 	%rd23, %r17, 32;
	add.s64 	%rd6, %rd1, %rd23;
	mul.wide.s32 	%rd24, %r17, 40;
	add.s64 	%rd7, %rd1, %rd24;
	mul.wide.s32 	%rd25, %r17, 48;
	add.s64 	%rd8, %rd1, %rd25;
	mul.wide.s32 	%rd26, %r17, 56;
	add.s64 	%rd9, %rd1, %rd26;
	mul.wide.u32 	%rd27, %r3, 8;
	add.s64 	%rd28, %rd27, %rd2;
	add.s64 	%rd67, %rd28, 32;
	mov.u32 	%r36, %r1;
$L__BB6_3:
	.pragma "nounroll";
	and.b32  	%r39, %r17, 2147483640;
	mul.wide.s32 	%rd29, %r36, 8;
	mul.wide.s32 	%rd30, %r17, 8;
	add.s64 	%rd31, %rd1, %rd29;
	add.s64 	%rd32, %rd31, %rd30;
	add.s64 	%rd33, %rd4, %rd29;
	add.s64 	%rd34, %rd5, %rd29;
	add.s64 	%rd35, %rd6, %rd29;
	add.s64 	%rd36, %rd7, %rd29;
	add.s64 	%rd37, %rd8, %rd29;
	add.s64 	%rd38, %rd9, %rd29;
	ld.global.f64 	%fd9, [%rd67+-32];
	ld.global.f64 	%fd10, [%rd31];
	fma.rn.f64 	%fd11, %fd9, %fd10, %fd52;
	st.global.f64 	[%rd3], %fd11;
	ld.global.f64 	%fd12, [%rd67+-24];
	ld.global.f64 	%fd13, [%rd32];
	fma.rn.f64 	%fd14, %fd12, %fd13, %fd11;
	st.global.f64 	[%rd3], %fd14;
	ld.global.f64 	%fd15, [%rd67+-16];
	ld.global.f64 	%fd16, [%rd33];
	fma.rn.f64 	%fd17, %fd15, %fd16, %fd14;
	st.global.f64 	[%rd3], %fd17;
	ld.global.f64 	%fd18, [%rd67+-8];
	ld.global.f64 	%fd19, [%rd34];
	fma.rn.f64 	%fd20, %fd18, %fd19, %fd17;
	st.global.f64 	[%rd3], %fd20;
	ld.global.f64 	%fd21, [%rd67];
	ld.global.f64 	%fd22, [%rd35];
	fma.rn.f64 	%fd23, %fd21, %fd22, %fd20;
	st.global.f64 	[%rd3], %fd23;
	ld.global.f64 	%fd24, [%rd67+8];
	ld.global.f64 	%fd25, [%rd36];
	fma.rn.f64 	%fd26, %fd24, %fd25, %fd23;
	st.global.f64 	[%rd3], %fd26;
	ld.global.f64 	%fd27, [%rd67+16];
	ld.global.f64 	%fd28, [%rd37];
	fma.rn.f64 	%fd29, %fd27, %fd28, %fd26;
	st.global.f64 	[%rd3], %fd29;
	ld.global.f64 	%fd30, [%rd67+24];
	ld.global.f64 	%fd31, [%rd38];
	fma.rn.f64 	%fd52, %fd30, %fd31, %fd29;
	st.global.f64 	[%rd3], %fd52;
	add.s32 	%r37, %r37, 8;
	shl.b32 	%r28, %r17, 3;
	add.s32 	%r36, %r36, %r28;
	add.s64 	%rd67, %rd67, 64;
	setp.ne.s32 	%p3, %r37, 0;
	@%p3 bra 	$L__BB6_3;
$L__BB6_4:
	setp.eq.s32 	%p4, %r4, 0;
	@%p4 bra 	$L__BB6_12;
	and.b32  	%r12, %r17, 3;
	setp.lt.u32 	%p5, %r4, 4;
	@%p5 bra 	$L__BB6_7;
	add.s32 	%r29, %r39, %r3;
	mul.wide.u32 	%rd39, %r29, 8;
	add.s64 	%rd40, %rd2, %rd39;
	ld.global.f64 	%fd32, [%rd40];
	mad.lo.s32 	%r30, %r39, %r17, %r1;
	mul.wide.s32 	%rd41, %r30, 8;
	add.s64 	%rd42, %rd1, %rd41;
	ld.global.f64 	%fd33, [%rd42];
	fma.rn.f64 	%fd34, %fd32, %fd33, %fd52;
	st.global.f64 	[%rd3], %fd34;
	cvt.u64.u32 	%rd43, %r3;
	cvt.u64.u32 	%rd44, %r39;
	add.s64 	%rd45, %rd44, %rd43;
	shl.b64 	%rd46, %rd45, 3;
	add.s64 	%rd47, %rd2, %rd46;
	ld.global.f64 	%fd35, [%rd47+8];
	mul.wide.s32 	%rd48, %r17, 8;
	add.s64 	%rd49, %rd42, %rd48;
	ld.global.f64 	%fd36, [%rd49];
	fma.rn.f64 	%fd37, %fd35, %fd36, %fd34;
	st.global.f64 	[%rd3], %fd37;
	ld.global.f64 	%fd38, [%rd47+16];
	add.s64 	%rd50, %rd49, %rd48;
	ld.global.f64 	%fd39, [%rd50];
	fma.rn.f64 	%fd40, %fd38, %fd39, %fd37;
	st.global.f64 	[%rd3], %fd40;
	ld.global.f64 	%fd41, [%rd47+24];
	add.s64 	%rd51, %rd50, %rd48;
	ld.global.f64 	%fd42, [%rd51];
	fma.rn.f64 	%fd52, %fd41, %fd42, %fd40;
	st.global.f64 	[%rd3], %fd52;
	add.s32 	%r39, %r39, 4;
$L__BB6_7:
	setp.eq.s32 	%p6, %r12, 0;
	@%p6 bra 	$L__BB6_12;
	setp.eq.s32 	%p7, %r12, 1;
	@%p7 bra 	$L__BB6_10;
	add.s32 	%r31, %r39, %r3;
	mul.wide.u32 	%rd52, %r31, 8;
	add.s64 	%rd53, %rd2, %rd52;
	ld.global.f64 	%fd43, [%rd53];
	mad.lo.s32 	%r32, %r39, %r17, %r1;
	mul.wide.s32 	%rd54, %r32, 8;
	add.s64 	%rd55, %rd1, %rd54;
	ld.global.f64 	%fd44, [%rd55];
	fma.rn.f64 	%fd45, %fd43, %fd44, %fd52;
	st.global.f64 	[%rd3], %fd45;
	cvt.u64.u32 	%rd56, %r3;
	cvt.u64.u32 	%rd57, %r39;
	add.s64 	%rd58, %rd57, %rd56;
	shl.b64 	%rd59, %rd58, 3;
	add.s64 	%rd60, %rd2, %rd59;
	ld.global.f64 	%fd46, [%rd60+8];
	mul.wide.s32 	%rd61, %r17, 8;
	add.s64 	%rd62, %rd55, %rd61;
	ld.global.f64 	%fd47, [%rd62];
	fma.rn.f64 	%fd52, %fd46, %fd47, %fd45;
	st.global.f64 	[%rd3], %fd52;
	add.s32 	%r39, %r39, 2;
$L__BB6_10:
	and.b32  	%r33, %r17, 1;
	setp.eq.b32 	%p8, %r33, 1;
	not.pred 	%p9, %p8;
	@%p9 bra 	$L__BB6_12;
	add.s32 	%r34, %r39, %r3;
	mul.wide.u32 	%rd63, %r34, 8;
	add.s64 	%rd64, %rd2, %rd63;
	ld.global.f64 	%fd48, [%rd64];
	mad.lo.s32 	%r35, %r39, %r17, %r1;
	mul.wide.s32 	%rd65, %r35, 8;
	add.s64 	%rd66, %rd1, %rd65;
	ld.global.f64 	%fd49, [%rd66];
	fma.rn.f64 	%fd50, %fd48, %fd49, %fd52;
	st.global.f64 	[%rd3], %fd50;
$L__BB6_12:
	ret;

}
	// .globl	_Z11mul_sub_incPdS_S_S_S_i
.visible .entry _Z11mul_sub_incPdS_S_S_S_i(
	.param .u64 .ptr .align 1 _Z11mul_sub_incPdS_S_S_S_i_param_0,
	.param .u64 .ptr .align 1 _Z11mul_sub_incPdS_S_S_S_i_param_1,
	.param .u64 .ptr .align 1 _Z11mul_sub_incPdS_S_S_S_i_param_2,
	.param .u64 .ptr .align 1 _Z11mul_sub_incPdS_S_S_S_i_param_3,
	.param .u64 .ptr .align 1 _Z11mul_sub_incPdS_S_S_S_i_param_4,
	.param .u32 _Z11mul_sub_incPdS_S_S_S_i_param_5
)
{
	.reg .pred 	%p<10>;
	.reg .b32 	%r<41>;
	.reg .b64 	%rd<74>;
	.reg .b64 	%fd<63>;

	ld.param.u64 	%rd15, [_Z11mul_sub_incPdS_S_S_S_i_param_0];
	ld.param.u64 	%rd16, [_Z11mul_sub_incPdS_S_S_S_i_param_1];
	ld.param.u64 	%rd13, [_Z11mul_sub_incPdS_S_S_S_i_param_3];
	ld.param.u32 	%r18, [_Z11mul_sub_incPdS_S_S_S_i_param_5];
	cvta.to.global.u64 	%rd1, %rd16;
	cvta.to.global.u64 	%rd2, %rd15;
	mov.u32 	%r19, %ctaid.x;
	mov.u32 	%r20, %ntid.x;
	mov.u32 	%r21, %tid.x;
	mad.lo.s32 	%r1, %r19, %r20, %r21;
	mov.u32 	%r22, %ctaid.y;
	mov.u32 	%r23, %ntid.y;
	mov.u32 	%r24, %tid.y;
	mad.lo.s32 	%r2, %r22, %r23, %r24;
	max.s32 	%r25, %r2, %r1;
	setp.ge.s32 	%p1, %r25, %r18;
	@%p1 bra 	$L__BB7_13;
	cvta.to.global.u64 	%rd17, %rd13;
	mul.lo.s32 	%r3, %r18, %r2;
	add.s32 	%r4, %r3, %r1;
	mul.wide.s32 	%rd18, %r4, 8;
	add.s64 	%rd3, %rd17, %rd18;
	mov.b64 	%rd19, 0;
	st.global.u64 	[%rd3], %rd19;
	and.b32  	%r5, %r18, 7;
	setp.lt.u32 	%p2, %r18, 8;
	mov.b32 	%r39, 0;
	mov.f64 	%fd62, 0d0000000000000000;
	@%p2 bra 	$L__BB7_4;
	and.b32  	%r27, %r18, 2147483640;
	neg.s32 	%r37, %r27;
	mul.wide.s32 	%rd20, %r18, 8;
	add.s64 	%rd4, %rd1, %rd20;
	mul.wide.s32 	%rd21, %r18, 16;
	add.s64 	%rd5, %rd1, %rd21;
	mul.wide.s32 	%rd22, %r18, 24;
	add.s64 	%rd6, %rd1, %rd22;
	mul.wide.s32 	%rd23, %r18, 32;
	add.s64 	%rd7, %rd1, %rd23;
	mul.wide.s32 	%rd24, %r18, 48;
	add.s64 	%rd8, %rd1, %rd24;
	mul.wide.u32 	%rd25, %r3, 8;
	add.s64 	%rd26, %rd25, %rd2;
	add.s64 	%rd73, %rd26, 32;
	mov.f64 	%fd62, 0d0000000000000000;
	mov.u32 	%r36, %r1;
$L__BB7_3:
	.pragma "nounroll";
	and.b32  	%r39, %r18, 2147483640;
	mul.wide.s32 	%rd27, %r36, 8;
	add.s64 	%rd28, %rd4, %rd27;
	add.s64 	%rd29, %rd5, %rd27;
	add.s64 	%rd30, %rd6, %rd27;
	add.s64 	%rd31, %rd7, %rd27;
	mul.wide.s32 	%rd32, %r18, 40;
	add.s64 	%rd33, %rd1, %rd27;
	add.s64 	%rd34, %rd33, %rd32;
	add.s64 	%rd35, %rd8, %rd27;
	mul.wide.s32 	%rd36, %r18, 56;
	add.s64 	%rd37, %rd33, %rd36;
	ld.global.f64 	%fd12, [%rd73+-32];
	ld.global.f64 	%fd13, [%rd33];
	fma.rn.f64 	%fd14, %fd12, %fd13, %fd62;
	st.global.f64 	[%rd3], %fd14;
	ld.global.f64 	%fd15, [%rd73+-24];
	ld.global.f64 	%fd16, [%rd28];
	fma.rn.f64 	%fd17, %fd15, %fd16, %fd14;
	st.global.f64 	[%rd3], %fd17;
	ld.global.f64 	%fd18, [%rd73+-16];
	ld.global.f64 	%fd19, [%rd29];
	fma.rn.f64 	%fd20, %fd18, %fd19, %fd17;
	st.global.f64 	[%rd3], %fd20;
	ld.global.f64 	%fd21, [%rd73+-8];
	ld.global.f64 	%fd22, [%rd30];
	fma.rn.f64 	%fd23, %fd21, %fd22, %fd20;
	st.global.f64 	[%rd3], %fd23;
	ld.global.f64 	%fd24, [%rd73];
	ld.global.f64 	%fd25, [%rd31];
	fma.rn.f64 	%fd26, %fd24, %fd25, %fd23;
	st.global.f64 	[%rd3], %fd26;
	ld.global.f64 	%fd27, [%rd73+8];
	ld.global.f64 	%fd28, [%rd34];
	fma.rn.f64 	%fd29, %fd27, %fd28, %fd26;
	st.global.f64 	[%rd3], %fd29;
	ld.global.f64 	%fd30, [%rd73+16];
	ld.global.f64 	%fd31, [%rd35];
	fma.rn.f64 	%fd32, %fd30, %fd31, %fd29;
	st.global.f64 	[%rd3], %fd32;
	ld.global.f64 	%fd33, [%rd73+24];
	ld.global.f64 	%fd34, [%rd37];
	fma.rn.f64 	%fd62, %fd33, %fd34, %fd32;
	st.global.f64 	[%rd3], %fd62;
	add.s32 	%r37, %r37, 8;
	shl.b32 	%r28, %r18, 3;
	add.s32 	%r36, %r36, %r28;
	add.s64 	%rd73, %rd73, 64;
	setp.ne.s32 	%p3, %r37, 0;
	@%p3 bra 	$L__BB7_3;
$L__BB7_4:
	setp.eq.s32 	%p4, %r5, 0;
	@%p4 bra 	$L__BB7_12;
	and.b32  	%r13, %r18, 3;
	setp.lt.u32 	%p5, %r5, 4;
	@%p5 bra 	$L__BB7_7;
	add.s32 	%r29, %r39, %r3;
	mul.wide.u32 	%rd38, %r29, 8;
	add.s64 	%rd39, %rd2, %rd38;
	ld.global.f64 	%fd35, [%rd39];
	mad.lo.s32 	%r30, %r39, %r18, %r1;
	mul.wide.s32 	%rd40, %r30, 8;
	add.s64 	%rd41, %rd1, %rd40;
	ld.global.f64 	%fd36, [%rd41];
	fma.rn.f64 	%fd37, %fd35, %fd36, %fd62;
	st.global.f64 	[%rd3], %fd37;
	cvt.u64.u32 	%rd42, %r3;
	cvt.u64.u32 	%rd43, %r39;
	add.s64 	%rd44, %rd43, %rd42;
	shl.b64 	%rd45, %rd44, 3;
	add.s64 	%rd46, %rd2, %rd45;
	ld.global.f64 	%fd38, [%rd46+8];
	mul.wide.s32 	%rd47, %r18, 8;
	add.s64 	%rd48, %rd41, %rd47;
	ld.global.f64 	%fd39, [%rd48];
	fma.rn.f64 	%fd40, %fd38, %fd39, %fd37;
	st.global.f64 	[%rd3], %fd40;
	ld.global.f64 	%fd41, [%rd46+16];
	add.s64 	%rd49, %rd48, %rd47;
	ld.global.f64 	%fd42, [%rd49];
	fma.rn.f64 	%fd43, %fd41, %fd42, %fd40;
	st.global.f64 	[%rd3], %fd43;
	ld.global.f64 	%fd44, [%rd46+24];
	add.s64 	%rd50, %rd49, %rd47;
	ld.global.f64 	%fd45, [%rd50];
	fma.rn.f64 	%fd62, %fd44, %fd45, %fd43;
	st.global.f64 	[%rd3], %fd62;
	add.s32 	%r39, %r39, 4;
$L__BB7_7:
	setp.eq.s32 	%p6, %r13, 0;
	@%p6 bra 	$L__BB7_12;
	setp.eq.s32 	%p7, %r13, 1;
	@%p7 bra 	$L__BB7_10;
	add.s32 	%r31, %r39, %r3;
	mul.wide.u32 	%rd51, %r31, 8;
	add.s64 	%rd52, %rd2, %rd51;
	ld.global.f64 	%fd46, [%rd52];
	mad.lo.s32 	%r32, %r39, %r18, %r1;
	mul.wide.s32 	%rd53, %r32, 8;
	add.s64 	%rd54, %rd1, %rd53;
	ld.global.f64 	%fd47, [%rd54];
	fma.rn.f64 	%fd48, %fd46, %fd47, %fd62;
	st.global.f64 	[%rd3], %fd48;
	cvt.u64.u32 	%rd55, %r3;
	cvt.u64.u32 	%rd56, %r39;
	add.s64 	%rd57, %rd56, %rd55;
	shl.b64 	%rd58, %rd57, 3;
	add.s64 	%rd59, %rd2, %rd58;
	ld.global.f64 	%fd49, [%rd59+8];
	mul.wide.s32 	%rd60, %r18, 8;
	add.s64 	%rd61, %rd54, %rd60;
	ld.global.f64 	%fd50, [%rd61];
	fma.rn.f64 	%fd62, %fd49, %fd50, %fd48;
	st.global.f64 	[%rd3], %fd62;
	add.s32 	%r39, %r39, 2;
$L__BB7_10:
	and.b32  	%r33, %r18, 1;
	setp.eq.b32 	%p8, %r33, 1;
	not.pred 	%p9, %p8;
	@%p9 bra 	$L__BB7_12;
	add.s32 	%r34, %r39, %r3;
	mul.wide.u32 	%rd62, %r34, 8;
	add.s64 	%rd63, %rd2, %rd62;
	ld.global.f64 	%fd51, [%rd63];
	mad.lo.s32 	%r35, %r39, %r18, %r1;
	mul.wide.s32 	%rd64, %r35, 8;
	add.s64 	%rd65, %rd1, %rd64;
	ld.global.f64 	%fd52, [%rd65];
	fma.rn.f64 	%fd62, %fd51, %fd52, %fd62;
	st.global.f64 	[%rd3], %fd62;
$L__BB7_12:
	ld.param.u64 	%rd72, [_Z11mul_sub_incPdS_S_S_S_i_param_4];
	ld.param.u64 	%rd71, [_Z11mul_sub_incPdS_S_S_S_i_param_2];
	cvta.to.global.u64 	%rd66, %rd71;
	mul.wide.s32 	%rd67, %r4, 8;
	add.s64 	%rd68, %rd66, %rd67;
	ld.global.f64 	%fd53, [%rd68];
	sub.f64 	%fd54, %fd53, %fd62;
	st.global.f64 	[%rd3], %fd54;
	ld.global.f64 	%fd55, [%rd68];
	cvta.to.global.u64 	%rd69, %rd72;
	add.s64 	%rd70, %rd69, %rd67;
	ld.global.f64 	%fd56, [%rd70];
	add.f64 	%fd57, %fd55, %fd56;
	st.global.f64 	[%rd70], %fd57;
$L__BB7_13:
	ret;

}
	// .globl	_Z15mul_inc_inc_incPdS_S_S_S_S_i
.visible .entry _Z15mul_inc_inc_incPdS_S_S_S_S_i(
	.param .u64 .ptr .align 1 _Z15mul_inc_inc_incPdS_S_S_S_S_i_param_0,
	.param .u64 .ptr .align 1 _Z15mul_inc_inc_incPdS_S_S_S_S_i_param_1,
	.param .u64 .ptr .align 1 _Z15mul_inc_inc_incPdS_S_S_S_S_i_param_2,
	.param .u64 .ptr .align 1 _Z15mul_inc_inc_incPdS_S_S_S_S_i_param_3,
	.param .u64 .ptr .align 1 _Z15mul_inc_inc_incPdS_S_S_S_S_i_param_4,
	.param .u64 .ptr .align 1 _Z15mul_inc_inc_incPdS_S_S_S_S_i_param_5,
	.param .u32 _Z15mul_inc_inc_incPdS_S_S_S_S_i_param_6
)
{
	.reg .pred 	%p<10>;
	.reg .b32 	%r<41>;
	.reg .b64 	%rd<78>;
	.reg .b64 	%fd<65>;

	ld.param.u64 	%rd16, [_Z15mul_inc_inc_incPdS_S_S_S_S_i_param_0];
	ld.param.u64 	%rd17, [_Z15mul_inc_inc_incPdS_S_S_S_S_i_param_1];
	ld.param.u64 	%rd12, [_Z15mul_inc_inc_incPdS_S_S_S_S_i_param_2];
	ld.param.u32 	%r18, [_Z15mul_inc_inc_incPdS_S_S_S_S_i_param_6];
	cvta.to.global.u64 	%rd1, %rd17;
	cvta.to.global.u64 	%rd2, %rd16;
	mov.u32 	%r19, %ctaid.x;
	mov.u32 	%r20, %ntid.x;
	mov.u32 	%r21, %tid.x;
	mad.lo.s32 	%r1, %r19, %r20, %r21;
	mov.u32 	%r22, %ctaid.y;
	mov.u32 	%r23, %ntid.y;
	mov.u32 	%r24, %tid.y;
	mad.lo.s32 	%r2, %r22, %r23, %r24;
	max.s32 	%r25, %r2, %r1;
	setp.ge.s32 	%p1, %r25, %r18;
	@%p1 bra 	$L__BB8_13;
	cvta.to.global.u64 	%rd18, %rd12;
	mul.lo.s32 	%r3, %r18, %r2;
	add.s32 	%r4, %r3, %r1;
	mul.wide.s32 	%rd19, %r4, 8;
	add.s64 	%rd3, %rd18, %rd19;
	mov.b64 	%rd20, 0;
	st.global.u64 	[%rd3], %rd20;
	and.b32  	%r5, %r18, 7;
	setp.lt.u32 	%p2, %r18, 8;
	mov.b32 	%r39, 0;
	mov.f64 	%fd64, 0d0000000000000000;
	@%p2 bra 	$L__BB8_4;
	and.b32  	%r27, %r18, 2147483640;
	neg.s32 	%r37, %r27;
	mul.wide.s32 	%rd21, %r18, 8;
	add.s64 	%rd4, %rd1, %rd21;
	mul.wide.s32 	%rd22, %r18, 16;
	add.s64 	%rd5, %rd1, %rd22;
	mul.wide.s32 	%rd23, %r18, 24;
	add.s64 	%rd6, %rd1, %rd23;
	mul.wide.s32 	%rd24, %r18, 32;
	add.s64 	%rd7, %rd1, %rd24;
	mul.wide.s32 	%rd25, %r18, 40;
	add.s64 	%rd8, %rd1, %rd25;
	mul.wide.u32 	%rd26, %r3, 8;
	add.s64 	%rd27, %rd26, %rd2;
	add.s64 	%rd77, %rd27, 32;
	mov.f64 	%fd64, 0d0000000000000000;
	mov.u32 	%r36, %r1;
$L__BB8_3:
	.pragma "nounroll";
	and.b32  	%r39, %r18, 2147483640;
	mul.wide.s32 	%rd28, %r36, 8;
	add.s64 	%rd29, %rd4, %rd28;
	add.s64 	%rd30, %rd5, %rd28;
	add.s64 	%rd31, %rd6, %rd28;
	add.s64 	%rd32, %rd7, %rd28;
	add.s64 	%rd33, %rd8, %rd28;
	mul.wide.s32 	%rd34, %r18, 48;
	add.s64 	%rd35, %rd1, %rd28;
	add.s64 	%rd36, %rd35, %rd34;
	mul.wide.s32 	%rd37, %r18, 56;
	add.s64 	%rd38, %rd35, %rd37;
	ld.global.f64 	%fd12, [%rd77+-32];
	ld.global.f64 	%fd13, [%rd35];
	fma.rn.f64 	%fd14, %fd12, %fd13, %fd64;
	st.global.f64 	[%rd3], %fd14;
	ld.global.f64 	%fd15, [%rd77+-24];
	ld.global.f64 	%fd16, [%rd29];
	fma.rn.f64 	%fd17, %fd15, %fd16, %fd14;
	st.global.f64 	[%rd3], %fd17;
	ld.global.f64 	%fd18, [%rd77+-16];
	ld.global.f64 	%fd19, [%rd30];
	fma.rn.f64 	%fd20, %fd18, %fd19, %fd17;
	st.global.f64 	[%rd3], %fd20;
	ld.global.f64 	%fd21, [%rd77+-8];
	ld.global.f64 	%fd22, [%rd31];
	fma.rn.f64 	%fd23, %fd21, %fd22, %fd20;
	st.global.f64 	[%rd3], %fd23;
	ld.global.f64 	%fd24, [%rd77];
	ld.global.f64 	%fd25, [%rd32];
	fma.rn.f64 	%fd26, %fd24, %fd25, %fd23;
	st.global.f64 	[%rd3], %fd26;
	ld.global.f64 	%fd27, [%rd77+8];
	ld.global.f64 	%fd28, [%rd33];
	fma.rn.f64 	%fd29, %fd27, %fd28, %fd26;
	st.global.f64 	[%rd3], %fd29;
	ld.global.f64 	%fd30, [%rd77+16];
	ld.global.f64 	%fd31, [%rd36];
	fma.rn.f64 	%fd32, %fd30, %fd31, %fd29;
	st.global.f64 	[%rd3], %fd32;
	ld.global.f64 	%fd33, [%rd77+24];
	ld.global.f64 	%fd34, [%rd38];
	fma.rn.f64 	%fd64, %fd33, %fd34, %fd32;
	st.global.f64 	[%rd3], %fd64;
	add.s32 	%r37, %r37, 8;
	shl.b32 	%r28, %r18, 3;
	add.s32 	%r36, %r36, %r28;
	add.s64 	%rd77, %rd77, 64;
	setp.ne.s32 	%p3, %r37, 0;
	@%p3 bra 	$L__BB8_3;
$L__BB8_4:
	setp.eq.s32 	%p4, %r5, 0;
	@%p4 bra 	$L__BB8_12;
	and.b32  	%r13, %r18, 3;
	setp.lt.u32 	%p5, %r5, 4;
	@%p5 bra 	$L__BB8_7;
	add.s32 	%r29, %r39, %r3;
	mul.wide.u32 	%rd39, %r29, 8;
	add.s64 	%rd40, %rd2, %rd39;
	ld.global.f64 	%fd35, [%rd40];
	mad.lo.s32 	%r30, %r39, %r18, %r1;
	mul.wide.s32 	%rd41, %r30, 8;
	add.s64 	%rd42, %rd1, %rd41;
	ld.global.f64 	%fd36, [%rd42];
	fma.rn.f64 	%fd37, %fd35, %fd36, %fd64;
	st.global.f64 	[%rd3], %fd37;
	cvt.u64.u32 	%rd43, %r3;
	cvt.u64.u32 	%rd44, %r39;
	add.s64 	%rd45, %rd44, %rd43;
	shl.b64 	%rd46, %rd45, 3;
	add.s64 	%rd47, %rd2, %rd46;
	ld.global.f64 	%fd38, [%rd47+8];
	mul.wide.s32 	%rd48, %r18, 8;
	add.s64 	%rd49, %rd42, %rd48;
	ld.global.f64 	%fd39, [%rd49];
	fma.rn.f64 	%fd40, %fd38, %fd39, %fd37;
	st.global.f64 	[%rd3], %fd40;
	ld.global.f64 	%fd41, [%rd47+16];
	add.s64 	%rd50, %rd49, %rd48;
	ld.global.f64 	%fd42, [%rd50];
	fma.rn.f64 	%fd43, %fd41, %fd42, %fd40;
	st.global.f64 	[%rd3], %fd43;
	ld.global.f64 	%fd44, [%rd47+24];
	add.s64 	%rd51, %rd50, %rd48;
	ld.global.f64 	%fd45, [%rd51];
	fma.rn.f64 	%fd64, %fd44, %fd45, %fd43;
	st.global.f64 	[%rd3], %fd64;
	add.s32 	%r39, %r39, 4;
$L__BB8_7:
	setp.eq.s32 	%p6, %r13, 0;
	@%p6 bra 	$L__BB8_12;
	setp.eq.s32 	%p7, %r13, 1;
	@%p7 bra 	$L__BB8_10;
	add.s32 	%r31, %r39, %r3;
	mul.wide.u32 	%rd52, %r31, 8;
	add.s64 	%rd53, %rd2, %rd52;
	ld.global.f64 	%fd46, [%rd53];
	mad.lo.s32 	%r32, %r39, %r18, %r1;
	mul.wide.s32 	%rd54, %r32, 8;
	add.s64 	%rd55, %rd1, %rd54;
	ld.global.f64 	%fd47, [%rd55];
	fma.rn.f64 	%fd48, %fd46, %fd47, %fd64;
	st.global.f64 	[%rd3], %fd48;
	cvt.u64.u32 	%rd56, %r3;
	cvt.u64.u32 	%rd57, %r39;
	add.s64 	%rd58, %rd57, %rd56;
	shl.b64 	%rd59, %rd58, 3;
	add.s64 	%rd60, %rd2, %rd59;
	ld.global.f64 	%fd49, [%rd60+8];
	mul.wide.s32 	%rd61, %r18, 8;
	add.s64 	%rd62, %rd55, %rd61;
	ld.global.f64 	%fd50, [%rd62];
	fma.rn.f64 	%fd64, %fd49, %fd50, %fd48;
	st.global.f64 	[%rd3], %fd64;
	add.s32 	%r39, %r39, 2;
$L__BB8_10:
	and.b32  	%r33, %r18, 1;
	setp.eq.b32 	%p8, %r33, 1;
	not.pred 	%p9, %p8;
	@%p9 bra 	$L__BB8_12;
	add.s32 	%r34, %r39, %r3;
	mul.wide.u32 	%rd63, %r34, 8;
	add.s64 	%rd64, %rd2, %rd63;
	ld.global.f64 	%fd51, [%rd64];
	mad.lo.s32 	%r35, %r39, %r18, %r1;
	mul.wide.s32 	%rd65, %r35, 8;
	add.s64 	%rd66, %rd1, %rd65;
	ld.global.f64 	%fd52, [%rd66];
	fma.rn.f64 	%fd64, %fd51, %fd52, %fd64;
	st.global.f64 	[%rd3], %fd64;
$L__BB8_12:
	ld.param.u64 	%rd76, [_Z15mul_inc_inc_incPdS_S_S_S_S_i_param_5];
	ld.param.u64 	%rd75, [_Z15mul_inc_inc_incPdS_S_S_S_S_i_param_4];
	ld.param.u64 	%rd74, [_Z15mul_inc_inc_incPdS_S_S_S_S_i_param_3];
	cvta.to.global.u64 	%rd67, %rd75;
	mul.wide.s32 	%rd68, %r4, 8;
	add.s64 	%rd69, %rd67, %rd68;
	ld.global.f64 	%fd53, [%rd69];
	add.f64 	%fd54, %fd64, %fd53;
	st.global.f64 	[%rd69], %fd54;
	cvta.to.global.u64 	%rd70, %rd76;
	add.s64 	%rd71, %rd70, %rd68;
	ld.global.f64 	%fd55, [%rd71];
	add.f64 	%fd56, %fd54, %fd55;
	st.global.f64 	[%rd71], %fd56;
	cvta.to.global.u64 	%rd72, %rd74;
	add.s64 	%rd73, %rd72, %rd68;
	ld.global.f64 	%fd57, [%rd73];
	ld.global.f64 	%fd58, [%rd69];
	add.f64 	%fd59, %fd57, %fd58;
	st.global.f64 	[%rd69], %fd59;
$L__BB8_13:
	ret;

}


// ===== COMPILED SASS (sm_100) =====

	.target	sm_100

	.elftype	@"ET_EXEC"


//--------------------- .note.nv.tkinfo           --------------------------
	.section	.note.nv.tkinfo,"",@"SHT_NOTE"
	.sectionflags	@"SHF_NOTE_NV_TKINFO"
	.tkinfo
        /*0018*/ 	.word	0x00000002
        /*0030*/ 	.string	""
        /*0030*/ 	.string	"ptxas"
        /*0030*/ 	.string	"Cuda compilation tools, release 13.0, V13.0.88"
        /*0030*/ 	.string	"Build cuda_13.0.r13.0/compiler.36424714_0"
        /*0030*/ 	.string	"-arch sm_100 -m 64 "



//--------------------- .note.nv.cuinfo           --------------------------
	.section	.note.nv.cuinfo,"",@"SHT_NOTE"
	.sectionflags	@"SHF_NOTE_NV_CUINFO"
        /*0018*/ 	.short	0x0002
        /*001a*/ 	.short	0x0064
        /*001c*/ 	.short	0x0082
	.zero		2


//--------------------- .nv.info                  --------------------------
	.section	.nv.info,"",@"SHT_CUDA_INFO"
	.align	4


	//----- nvinfo : EIATTR_REGCOUNT
	.align		4
        /*0000*/ 	.byte	0x04, 0x2f
        /*0002*/ 	.short	(.L_1 - .L_0)
	.align		4
.L_0:
        /*0004*/ 	.word	index@(_Z5splitPdS_S_S_S_i)
        /*0008*/ 	.word	0x00000014


	//----- nvinfo : EIATTR_FRAME_SIZE
	.align		4
.L_1:
        /*000c*/ 	.byte	0x04, 0x11
        /*000e*/ 	.short	(.L_3 - .L_2)
	.align		4
.L_2:
        /*0010*/ 	.word	index@(_Z5splitPdS_S_S_S_i)
        /*0014*/ 	.word	0x00000000


	//----- nvinfo : EIATTR_REGCOUNT
	.align		4
.L_3:
        /*0018*/ 	.byte	0x04, 0x2f
        /*001a*/ 	.short	(.L_5 - .L_4)
	.align		4
.L_4:
        /*001c*/ 	.word	index@(_Z5mergePdS_S_S_S_i)
        /*0020*/ 	.word	0x00000018


	//----- nvinfo : EIATTR_FRAME_SIZE
	.align		4
.L_5:
        /*0024*/ 	.byte	0x04, 0x11
        /*0026*/ 	.short	(.L_7 - .L_6)
	.align		4
.L_6:
        /*0028*/ 	.word	index@(_Z5mergePdS_S_S_S_i)
        /*002c*/ 	.word	0x00000000


	//----- nvinfo : EIATTR_REGCOUNT
	.align		4
.L_7:
        /*0030*/ 	.byte	0x04, 0x2f
        /*0032*/ 	.short	(.L_9 - .L_8)
	.align		4
.L_8:
        /*0034*/ 	.word	index@(_Z3addPdS_S_i)
        /*0038*/ 	.word	0x0000000e


	//----- nvinfo : EIATTR_FRAME_SIZE
	.align		4
.L_9:
        /*003c*/ 	.byte	0x04, 0x11
        /*003e*/ 	.short	(.L_11 - .L_10)
	.align		4
.L_10:
        /*0040*/ 	.word	index@(_Z3addPdS_S_i)
        /*0044*/ 	.word	0x00000000


	//----- nvinfo : EIATTR_REGCOUNT
	.align		4
.L_11:
        /*0048*/ 	.byte	0x04, 0x2f
        /*004a*/ 	.short	(.L_13 - .L_12)
	.align		4
.L_12:
        /*004c*/ 	.word	index@(_Z3subPdS_S_i)
        /*0050*/ 	.word	0x0000000e


	//----- nvinfo : EIATTR_FRAME_SIZE
	.align		4
.L_13:
        /*0054*/ 	.byte	0x04, 0x11
        /*0056*/ 	.short	(.L_15 - .L_14)
	.align		4
.L_14:
        /*0058*/ 	.word	index@(_Z3subPdS_S_i)
        /*005c*/ 	.word	0x00000000


	//----- nvinfo : EIATTR_REGCOUNT
	.align		4
.L_15:
        /*0060*/ 	.byte	0x04, 0x2f
        /*0062*/ 	.short	(.L_17 - .L_16)
	.align		4
.L_16:
        /*0064*/ 	.word	index@(_Z3mulPdS_S_i)
        /*0068*/ 	.word	0x00000018


	//----- nvinfo : EIATTR_FRAME_SIZE
	.align		4
.L_17:
        /*006c*/ 	.byte	0x04, 0x11
        /*006e*/ 	.short	(.L_19 - .L_18)
	.align		4
.L_18:
        /*0070*/ 	.word	index@(_Z3mulPdS_S_i)
        /*0074*/ 	.word	0x00000000


	//----- nvinfo : EIATTR_REGCOUNT
	.align		4
.L_19:
        /*0078*/ 	.byte	0x04, 0x2f
        /*007a*/ 	.short	(.L_21 - .L_20)
	.align		4
.L_20:
        /*007c*/ 	.word	index@(_Z9mul_tiledPdS_S_i)
        /*0080*/ 	.word	0x00000020


	//----- nvinfo : EIATTR_FRAME_SIZE
	.align		4
.L_21:
        /*0084*/ 	.byte	0x04, 0x11
        /*0086*/ 	.short	(.L_23 - .L_22)
	.align		4
.L_22:
        /*0088*/ 	.word	index@(_Z9mul_tiledPdS_S_i)
        /*008c*/ 	.word	0x00000000


	//----- nvinfo : EIATTR_REGCOUNT
	.align		4
.L_23:
        /*0090*/ 	.byte	0x04, 0x2f
        /*0092*/ 	.short	(.L_25 - .L_24)
	.align		4
.L_24:
        /*0094*/ 	.word	index@(_Z7mul_addPdS_S_S_i)
        /*0098*/ 	.word	0x00000018


	//----- nvinfo : EIATTR_FRAME_SIZE
	.align		4
.L_25:
        /*009c*/ 	.byte	0x04, 0x11
        /*009e*/ 	.short	(.L_27 - .L_26)
	.align		4
.L_26:
        /*00a0*/ 	.word	index@(_Z7mul_addPdS_S_S_i)
        /*00a4*/ 	.word	0x00000000


	//----- nvinfo : EIATTR_REGCOUNT
	.align		4
.L_27:
        /*00a8*/ 	.byte	0x04, 0x2f
        /*00aa*/ 	.short	(.L_29 - .L_28)
	.align		4
.L_28:
        /*00ac*/ 	.word	index@(_Z11mul_sub_incPdS_S_S_S_i)
        /*00b0*/ 	.word	0x0000001a


	//----- nvinfo : EIATTR_FRAME_SIZE
	.align		4
.L_29:
        /*00b4*/ 	.byte	0x04, 0x11
        /*00b6*/ 	.short	(.L_31 - .L_30)
	.align		4
.L_30:
        /*00b8*/ 	.word	index@(_Z11mul_sub_incPdS_S_S_S_i)
        /*00bc*/ 	.word	0x00000000


	//----- nvinfo : EIATTR_REGCOUNT
	.align		4
.L_31:
        /*00c0*/ 	.byte	0x04, 0x2f
        /*00c2*/ 	.short	(.L_33 - .L_32)
	.align		4
.L_32:
        /*00c4*/ 	.word	index@(_Z15mul_inc_inc_incPdS_S_S_S_S_i)
        /*00c8*/ 	.word	0x0000001a


	//----- nvinfo : EIATTR_FRAME_SIZE
	.align		4
.L_33:
        /*00cc*/ 	.byte	0x04, 0x11
        /*00ce*/ 	.short	(.L_35 - .L_34)
	.align		4
.L_34:
        /*00d0*/ 	.word	index@(_Z15mul_inc_inc_incPdS_S_S_S_S_i)
        /*00d4*/ 	.word	0x00000000


	//----- nvinfo : EIATTR_MIN_STACK_SIZE
	.align		4
.L_35:
        /*00d8*/ 	.byte	0x04, 0x12
        /*00da*/ 	.short	(.L_37 - .L_36)
	.align		4
.L_36:
        /*00dc*/ 	.word	index@(_Z15mul_inc_inc_incPdS_S_S_S_S_i)
        /*00e0*/ 	.word	0x00000000


	//----- nvinfo : EIATTR_MIN_STACK_SIZE
	.align		4
.L_37:
        /*00e4*/ 	.byte	0x04, 0x12
        /*00e6*/ 	.short	(.L_39 - .L_38)
	.align		4
.L_38:
        /*00e8*/ 	.word	index@(_Z11mul_sub_incPdS_S_S_S_i)
        /*00ec*/ 	.word	0x00000000


	//----- nvinfo : EIATTR_MIN_STACK_SIZE
	.align		4
.L_39:
        /*00f0*/ 	.byte	0x04, 0x12
        /*00f2*/ 	.short	(.L_41 - .L_40)
	.align		4
.L_40:
        /*00f4*/ 	.word	index@(_Z7mul_addPdS_S_S_i)
        /*00f8*/ 	.word	0x00000000


	//----- nvinfo : EIATTR_MIN_STACK_SIZE
	.align		4
.L_41:
        /*00fc*/ 	.byte	0x04, 0x12
        /*00fe*/ 	.short	(.L_43 - .L_42)
	.align		4
.L_42:
        /*0100*/ 	.word	index@(_Z9mul_tiledPdS_S_i)
        /*0104*/ 	.word	0x00000000


	//----- nvinfo : EIATTR_MIN_STACK_SIZE
	.align		4
.L_43:
        /*0108*/ 	.byte	0x04, 0x12
        /*010a*/ 	.short	(.L_45 - .L_44)
	.align		4
.L_44:
        /*010c*/ 	.word	index@(_Z3mulPdS_S_i)
        /*0110*/ 	.word	0x00000000


	//----- nvinfo : EIATTR_MIN_STACK_SIZE
	.align		4
.L_45:
        /*0114*/ 	.byte	0x04, 0x12
        /*0116*/ 	.short	(.L_47 - .L_46)
	.align		4
.L_46:
        /*0118*/ 	.word	index@(_Z3subPdS_S_i)
        /*011c*/ 	.word	0x00000000


	//----- nvinfo : EIATTR_MIN_STACK_SIZE
	.align		4
.L_47:
        /*0120*/ 	.byte	0x04, 0x12
        /*0122*/ 	.short	(.L_49 - .L_48)
	.align		4
.L_48:
        /*0124*/ 	.word	index@(_Z3addPdS_S_i)
        /*0128*/ 	.word	0x00000000


	//----- nvinfo : EIATTR_MIN_STACK_SIZE
	.align		4
.L_49:
        /*012c*/ 	.byte	0x04, 0x12
        /*012e*/ 	.short	(.L_51 - .L_50)
	.align		4
.L_50:
        /*0130*/ 	.word	index@(_Z5mergePdS_S_S_S_i)
        /*0134*/ 	.word	0x00000000


	//----- nvinfo : EIATTR_MIN_STACK_SIZE
	.align		4
.L_51:
        /*0138*/ 	.byte	0x04, 0x12
        /*013a*/ 	.short	(.L_53 - .L_52)
	.align		4
.L_52:
        /*013c*/ 	.word	index@(_Z5splitPdS_S_S_S_i)
        /*0140*/ 	.word	0x00000000
.L_53:


//--------------------- .nv.compat                --------------------------
	.section	.nv.compat,"",@"SHT_CUDA_COMPAT_INFO"
	.align	4
        /*0000*/ 	.byte	0x02, 0x09, 0x00, 0x00, 0x02, 0x02, 0x01, 0x00, 0x02, 0x05, 0x05, 0x00, 0x03, 0x07, 0x01, 0x01
        /*0010*/ 	.byte	0x02, 0x03, 0x00, 0x00, 0x02, 0x06, 0x01, 0x00, 0x04, 0x0b, 0x08, 0x00, 0x01, 0x00, 0x00, 0x00
        /*0020*/ 	.byte	0x00, 0x00, 0x00, 0x00


//--------------------- .nv.info._Z15mul_inc_inc_incPdS_S_S_S_S_i --------------------------
	.section	.nv.info._Z15mul_inc_inc_incPdS_S_S_S_S_i,"",@"SHT_CUDA_INFO"
	.sectionflags	@""
	.align	4


	//----- nvinfo : EIATTR_CUDA_API_VERSION
	.align		4
        /*0000*/ 	.byte	0x04, 0x37
        /*0002*/ 	.short	(.L_55 - .L_54)
.L_54:
        /*0004*/ 	.word	0x00000082


	//----- nvinfo : EIATTR_KPARAM_INFO
	.align		4
.L_55:
        /*0008*/ 	.byte	0x04, 0x17
        /*000a*/ 	.short	(.L_57 - .L_56)
.L_56:
        /*000c*/ 	.word	0x00000000
        /*0010*/ 	.short	0x0006
        /*0012*/ 	.short	0x0030
        /*0014*/ 	.byte	0x00, 0xf0, 0x11, 0x00


	//----- nvinfo : EIATTR_KPARAM_INFO
	.align		4
.L_57:
        /*0018*/ 	.byte	0x04, 0x17
        /*001a*/ 	.short	(.L_59 - .L_58)
.L_58:
        /*001c*/ 	.word	0x00000000
        /*0020*/ 	.short	0x0005
        /*0022*/ 	.short	0x0028
        /*0024*/ 	.byte	0x00, 0xf5, 0x21, 0x00


	//----- nvinfo : EIATTR_KPARAM_INFO
	.align		4
.L_59:
        /*0028*/ 	.byte	0x04, 0x17
        /*002a*/ 	.short	(.L_61 - .L_60)
.L_60:
        /*002c*/ 	.word	0x00000000
        /*0030*/ 	.short	0x0004
        /*0032*/ 	.short	0x0020
        /*0034*/ 	.byte	0x00, 0xf5, 0x21, 0x00


	//----- nvinfo : EIATTR_KPARAM_INFO
	.align		4
.L_61:
        /*0038*/ 	.byte	0x04, 0x17
        /*003a*/ 	.short	(.L_63 - .L_62)
.L_62:
        /*003c*/ 	.word	0x00000000
        /*0040*/ 	.short	0x0003
        /*0042*/ 	.short	0x0018
        /*0044*/ 	.byte	0x00, 0xf5, 0x21, 0x00


	//----- nvinfo : EIATTR_KPARAM_INFO
	.align		4
.L_63:
        /*0048*/ 	.byte	0x04, 0x17
        /*004a*/ 	.short	(.L_65 - .L_64)
.L_64:
        /*004c*/ 	.word	0x00000000
        /*0050*/ 	.short	0x0002
        /*0052*/ 	.short	0x0010
        /*0054*/ 	.byte	0x00, 0xf5, 0x21, 0x00


	//----- nvinfo : EIATTR_KPARAM_INFO
	.align		4
.L_65:
        /*0058*/ 	.byte	0x04, 0x17
        /*005a*/ 	.short	(.L_67 - .L_66)
.L_66:
        /*005c*/ 	.word	0x00000000
        /*0060*/ 	.short	0x0001
        /*0062*/ 	.short	0x0008
        /*0064*/ 	.byte	0x00, 0xf5, 0x21, 0x00


	//----- nvinfo : EIATTR_KPARAM_INFO
	.align		4
.L_67:
        /*0068*/ 	.byte	0x04, 0x17
        /*006a*/ 	.short	(.L_69 - .L_68)
.L_68:
        /*006c*/ 	.word	0x00000000
        /*0070*/ 	.short	0x0000
        /*0072*/ 	.short	0x0000
        /*0074*/ 	.byte	0x00, 0xf5, 0x21, 0x00


	//----- nvinfo : EIATTR_SPARSE_MMA_MASK
	.align		4
.L_69:
        /*0078*/ 	.byte	0x03, 0x50
        /*007a*/ 	.short	0x0000


	//----- nvinfo : EIATTR_MAXREG_COUNT
	.align		4
        /*007c*/ 	.byte	0x03, 0x1b
        /*007e*/ 	.short	0x00ff


	//----- nvinfo : EIATTR_MERCURY_ISA_VERSION
	.align		4
        /*0080*/ 	.byte	0x03, 0x5f
        /*0082*/ 	.short	0x0101


	//----- nvinfo : EIATTR_VRC_CTA_INIT_COUNT
	.align		4
        /*0084*/ 	.byte	0x02, 0x4a
	.zero		1
	.zero		1


	//----- nvinfo : EIATTR_EXIT_INSTR_OFFSETS
	.align		4
        /*0088*/ 	.byte	0x04, 0x1c
        /*008a*/ 	.short	(.L_71 - .L_70)


	//   ....[0]....
.L_70:
        /*008c*/ 	.word	0x000000c0


	//   ....[1]....
        /*0090*/ 	.word	0x00000bd0


	//----- nvinfo : EIATTR_CBANK_PARAM_SIZE
	.align		4
.L_71:
        /*0094*/ 	.byte	0x03, 0x19
        /*0096*/ 	.short	0x0034


	//----- nvinfo : EIATTR_PARAM_CBANK
	.align		4
        /*0098*/ 	.byte	0x04, 0x0a
        /*009a*/ 	.short	(.L_73 - .L_72)
	.align		4
.L_72:
        /*009c*/ 	.word	index@(.nv.constant0._Z15mul_inc_inc_incPdS_S_S_S_S_i)
        /*00a0*/ 	.short	0x0380
        /*00a2*/ 	.short	0x0034


	//----- nvinfo : EIATTR_SW_WAR
	.align		4
.L_73:
        /*00a4*/ 	.byte	0x04, 0x36
        /*00a6*/ 	.short	(.L_75 - .L_74)
.L_74:
        /*00a8*/ 	.word	0x00000008
.L_75:


//--------------------- .nv.info._Z11mul_sub_incPdS_S_S_S_i --------------------------
	.section	.nv.info._Z11mul_sub_incPdS_S_S_S_i,"",@"SHT_CUDA_INFO"
	.sectionflags	@""
	.align	4


	//----- nvinfo : EIATTR_CUDA_API_VERSION
	.align		4
        /*0000*/ 	.byte	0x04, 0x37
        /*0002*/ 	.short	(.L_77 - .L_76)
.L_76:
        /*0004*/ 	.word	0x00000082


	//----- nvinfo : EIATTR_KPARAM_INFO
	.align		4
.L_77:
        /*0008*/ 	.byte	0x04, 0x17
        /*000a*/ 	.short	(.L_79 - .L_78)
.L_78:
        /*000c*/ 	.word	0x00000000
        /*0010*/ 	.short	0x0005
        /*0012*/ 	.short	0x0028
        /*0014*/ 	.byte	0x00, 0xf0, 0x11, 0x00


	//----- nvinfo : EIATTR_KPARAM_INFO
	.align		4
.L_79:
        /*0018*/ 	.byte	0x04, 0x17
        /*001a*/ 	.short	(.L_81 - .L_80)
.L_80:
        /*001c*/ 	.word	0x00000000
        /*0020*/ 	.short	0x0004
        /*0022*/ 	.short	0x0020
        /*0024*/ 	.byte	0x00, 0xf5, 0x21, 0x00


	//----- nvinfo : EIATTR_KPARAM_INFO
	.align		4
.L_81:
        /*0028*/ 	.byte	0x04, 0x17
        /*002a*/ 	.short	(.L_83 - .L_82)
.L_82:
        /*002c*/ 	.word	0x00000000
        /*0030*/ 	.short	0x0003
        /*0032*/ 	.short	0x0018
        /*0034*/ 	.byte	0x00, 0xf5, 0x21, 0x00


	//----- nvinfo : EIATTR_KPARAM_INFO
	.align		4
.L_83:
        /*0038*/ 	.byte	0x04, 0x17
        /*003a*/ 	.short	(.L_85 - .L_84)
.L_84:
        /*003c*/ 	.word	0x00000000
        /*0040*/ 	.short	0x0002
        /*0042*/ 	.short	0x0010
        /*0044*/ 	.byte	0x00, 0xf5, 0x21, 0x00


	//----- nvinfo : EIATTR_KPARAM_INFO
	.align		4
.L_85:
        /*0048*/ 	.byte	0x04, 0x17
        /*004a*/ 	.short	(.L_87 - .L_86)
.L_86:
        /*004c*/ 	.word	0x00000000
        /*0050*/ 	.short	0x0001
        /*0052*/ 	.short	0x0008
        /*0054*/ 	.byte	0x00, 0xf5, 0x21, 0x00


	//----- nvinfo : EIATTR_KPARAM_INFO
	.align		4
.L_87:
        /*0058*/ 	.byte	0x04, 0x17
        /*005a*/ 	.short	(.L_89 - .L_88)
.L_88:
        /*005c*/ 	.word	0x00000000
        /*0060*/ 	.short	0x0000
        /*0062*/ 	.short	0x0000
        /*0064*/ 	.byte	0x00, 0xf5, 0x21, 0x00


	//----- nvinfo : EIATTR_SPARSE_MMA_MASK
	.align		4
.L_89:
        /*0068*/ 	.byte	0x03, 0x50
        /*006a*/ 	.short	0x0000


	//----- nvinfo : EIATTR_MAXREG_COUNT
	.align		4
        /*006c*/ 	.byte	0x03, 0x1b
        /*006e*/ 	.short	0x00ff


	//----- nvinfo : EIATTR_MERCURY_ISA_VERSION
	.align		4
        /*0070*/ 	.byte	0x03, 0x5f
        /*0072*/ 	.short	0x0101


	//----- nvinfo : EIATTR_VRC_CTA_INIT_COUNT
	.align		4
        /*0074*/ 	.byte	0x02, 0x4a
	.zero		1
	.zero		1


	//----- nvinfo : EIATTR_EXIT_INSTR_OFFSETS
	.align		4
        /*0078*/ 	.byte	0x04, 0x1c
        /*007a*/ 	.short	(.L_91 - .L_90)


	//   ....[0]....
.L_90:
        /*007c*/ 	.word	0x000000c0


	//   ....[1]....
        /*0080*/ 	.word	0x00000ba0


	//----- nvinfo : EIATTR_CBANK_PARAM_SIZE
	.align		4
.L_91:
        /*0084*/ 	.byte	0x03, 0x19
        /*0086*/ 	.short	0x002c


	//----- nvinfo : EIATTR_PARAM_CBANK
	.align		4
        /*0088*/ 	.byte	0x04, 0x0a
        /*008a*/ 	.short	(.L_93 - .L_92)
	.align		4
.L_92:
        /*008c*/ 	.word	index@(.nv.constant0._Z11mul_sub_incPdS_S_S_S_i)
        /*0090*/ 	.short	0x0380
        /*0092*/ 	.short	0x002c


	//----- nvinfo : EIATTR_SW_WAR
	.align		4
.L_93:
        /*0094*/ 	.byte	0x04, 0x36
        /*0096*/ 	.short	(.L_95 - .L_94)
.L_94:
        /*0098*/ 	.word	0x00000008
.L_95:


//--------------------- .nv.info._Z7mul_addPdS_S_S_i --------------------------
	.section	.nv.info._Z7mul_addPdS_S_S_i,"",@"SHT_CUDA_INFO"
	.sectionflags	@""
	.align	4


	//----- nvinfo : EIATTR_CUDA_API_VERSION
	.align		4
        /*0000*/ 	.byte	0x04, 0x37
        /*0002*/ 	.short	(.L_97 - .L_96)
.L_96:
        /*0004*/ 	.word	0x00000082


	//----- nvinfo : EIATTR_KPARAM_INFO
	.align		4
.L_97:
        /*0008*/ 	.byte	0x04, 0x17
        /*000a*/ 	.short	(.L_99 - .L_98)
.L_98:
        /*000c*/ 	.word	0x00000000
        /*0010*/ 	.short	0x0004
        /*0012*/ 	.short	0x0020
        /*0014*/ 	.byte	0x00, 0xf0, 0x11, 0x00


	//----- nvinfo : EIATTR_KPARAM_INFO
	.align		4
.L_99:
        /*0018*/ 	.byte	0x04, 0x17
        /*001a*/ 	.short	(.L_101 - .L_100)
.L_100:
        /*001c*/ 	.word	0x00000000
        /*0020*/ 	.short	0x0003
        /*0022*/ 	.short	0x0018
        /*0024*/ 	.byte	0x00, 0xf5, 0x21, 0x00


	//----- nvinfo : EIATTR_KPARAM_INFO
	.align		4
.L_101:
        /*0028*/ 	.byte	0x04, 0x17
        /*002a*/ 	.short	(.L_103 - .L_102)
.L_102:
        /*002c*/ 	.word	0x00000000
        /*0030*/ 	.short	0x0002
        /*0032*/ 	.short	0x0010
        /*0034*/ 	.byte	0x00, 0xf5, 0x21, 0x00


	//----- nvinfo : EIATTR_KPARAM_INFO
	.align		4
.L_103:
        /*0038*/ 	.byte	0x04, 0x17
        /*003a*/ 	.short	(.L_105 - .L_104)
.L_104:
        /*003c*/ 	.word	0x00000000
        /*0040*/ 	.short	0x0001
        /*0042*/ 	.short	0x0008
        /*0044*/ 	.byte	0x00, 0xf5, 0x21, 0x00


	//----- nvinfo : EIATTR_KPARAM_INFO
	.align		4
.L_105:
        /*0048*/ 	.byte	0x04, 0x17
        /*004a*/ 	.short	(.L_107 - .L_106)
.L_106:
        /*004c*/ 	.word	0x00000000
        /*0050*/ 	.short	0x0000
        /*0052*/ 	.short	0x0000
        /*0054*/ 	.byte	0x00, 0xf5, 0x21, 0x00


	//----- nvinfo : EIATTR_SPARSE_MMA_MASK
	.align		4
.L_107:
        /*0058*/ 	.byte	0x03, 0x50
        /*005a*/ 	.short	0x0000


	//----- nvinfo : EIATTR_MAXREG_COUNT
	.align		4
        /*005c*/ 	.byte	0x03, 0x1b
        /*005e*/ 	.short	0x00ff


	//----- nvinfo : EIATTR_MERCURY_ISA_VERSION
	.align		4
        /*0060*/ 	.byte	0x03, 0x5f
        /*0062*/ 	.short	0x0101


	//----- nvinfo : EIATTR_VRC_CTA_INIT_COUNT
	.align		4
        /*0064*/ 	.byte	0x02, 0x4a
	.zero		1
	.zero		1


	//----- nvinfo : EIATTR_EXIT_INSTR_OFFSETS
	.align		4
        /*0068*/ 	.byte	0x04, 0x1c
        /*006a*/ 	.short	(.L_109 - .L_108)


	//   ....[0]....
.L_108:
        /*006c*/ 	.word	0x000000c0


	//   ....[1]....
        /*0070*/ 	.word	0x00000620


	//   ....[2]....
        /*0074*/ 	.word	0x00000890


	//   ....[3]....
        /*0078*/ 	.word	0x00000a50


	//   ....[4]....
        /*007c*/ 	.word	0x00000b00


	//----- nvinfo : EIATTR_CBANK_PARAM_SIZE
	.align		4
.L_109:
        /*0080*/ 	.byte	0x03, 0x19
        /*0082*/ 	.short	0x0024


	//----- nvinfo : EIATTR_PARAM_CBANK
	.align		4
        /*0084*/ 	.byte	0x04, 0x0a
        /*0086*/ 	.short	(.L_111 - .L_110)
	.align		4
.L_110:
        /*0088*/ 	.word	index@(.nv.constant0._Z7mul_addPdS_S_S_i)
        /*008c*/ 	.short	0x0380
        /*008e*/ 	.short	0x0024


	//----- nvinfo : EIATTR_SW_WAR
	.align		4
.L_111:
        /*0090*/ 	.byte	0x04, 0x36
        /*0092*/ 	.short	(.L_113 - .L_112)
.L_112:
        /*0094*/ 	.word	0x00000008
.L_113:


//--------------------- .nv.info._Z9mul_tiledPdS_S_i --------------------------
	.section	.nv.info._Z9mul_tiledPdS_S_i,"",@"SHT_CUDA_INFO"
	.sectionflags	@""
	.align	4


	//----- nvinfo : EIATTR_CUDA_API_VERSION
	.align		4
        /*0000*/ 	.byte	0x04, 0x37
        /*0002*/ 	.short	(.L_115 - .L_114)
.L_114:
        /*0004*/ 	.word	0x00000082


	//----- nvinfo : EIATTR_KPARAM_INFO
	.align		4
.L_115:
        /*0008*/ 	.byte	0x04, 0x17
        /*000a*/ 	.short	(.L_117 - .L_116)
.L_116:
        /*000c*/ 	.word	0x00000000
        /*0010*/ 	.short	0x0003
        /*0012*/ 	.short	0x0018
        /*0014*/ 	.byte	0x00, 0xf0, 0x11, 0x00


	//----- nvinfo : EIATTR_KPARAM_INFO
	.align		4
.L_117:
        /*0018*/ 	.byte	0x04, 0x17
        /*001a*/ 	.short	(.L_119 - .L_118)
.L_118:
        /*001c*/ 	.word	0x00000000
        /*0020*/ 	.short	0x0002
        /*0022*/ 	.short	0x0010
        /*0024*/ 	.byte	0x00, 0xf5, 0x21, 0x00


	//----- nvinfo : EIATTR_KPARAM_INFO
	.align		4
.L_119:
        /*0028*/ 	.byte	0x04, 0x17
        /*002a*/ 	.short	(.L_121 - .L_120)
.L_120:
        /*002c*/ 	.word	0x00000000
        /*0030*/ 	.short	0x0001
        /*0032*/ 	.short	0x0008
        /*0034*/ 	.byte	0x00, 0xf5, 0x21, 0x00


	//----- nvinfo : EIATTR_KPARAM_INFO
	.align		4
.L_121:
        /*0038*/ 	.byte	0x04, 0x17
        /*003a*/ 	.short	(.L_123 - .L_122)
.L_122:
        /*003c*/ 	.word	0x00000000
        /*0040*/ 	.short	0x0000
        /*0042*/ 	.short	0x0000
        /*0044*/ 	.byte	0x00, 0xf5, 0x21, 0x00


	//----- nvinfo : EIATTR_SPARSE_MMA_MASK
	.align		4
.L_123:
        /*0048*/ 	.byte	0x03, 0x50
        /*004a*/ 	.short	0x0000


	//----- nvinfo : EIATTR_MAXREG_COUNT
	.align		4
        /*004c*/ 	.byte	0x03, 0x1b
        /*004e*/ 	.short	0x00ff


	//----- nvinfo : EIATTR_NUM_BARRIERS
	.align		4
        /*0050*/ 	.byte	0x02, 0x4c
        /*0052*/ 	.byte	0x01
	.zero		1


	//----- nvinfo : EIATTR_MERCURY_ISA_VERSION
	.align		4
        /*0054*/ 	.byte	0x03, 0x5f
        /*0056*/ 	.short	0x0101


	//----- nvinfo : EIATTR_VRC_CTA_INIT_COUNT
	.align		4
        /*0058*/ 	.byte	0x02, 0x4a
	.zero		1
	.zero		1


	//----- nvinfo : EIATTR_EXIT_INSTR_OFFSETS
	.align		4
        /*005c*/ 	.byte	0x04, 0x1c
        /*005e*/ 	.short	(.L_125 - .L_124)


	//   ....[0]....
.L_124:
        /*0060*/ 	.word	0x000000a0


	//   ....[1]....
        /*0064*/ 	.word	0x00000830


	//----- nvinfo : EIATTR_CBANK_PARAM_SIZE
	.align		4
.L_125:
        /*0068*/ 	.byte	0x03, 0x19
        /*006a*/ 	.short	0x001c


	//----- nvinfo : EIATTR_PARAM_CBANK
	.align		4
        /*006c*/ 	.byte	0x04, 0x0a
        /*006e*/ 	.short	(.L_127 - .L_126)
	.align		4
.L_126:
        /*0070*/ 	.word	index@(.nv.constant0._Z9mul_tiledPdS_S_i)
        /*0074*/ 	.short	0x0380
        /*0076*/ 	.short	0x001c


	//----- nvinfo : EIATTR_SW_WAR
	.align		4
.L_127:
        /*0078*/ 	.byte	0x04, 0x36
        /*007a*/ 	.short	(.L_129 - .L_128)
.L_128:
        /*007c*/ 	.word	0x00000008
.L_129:


//--------------------- .nv.info._Z3mulPdS_S_i    --------------------------
	.section	.nv.info._Z3mulPdS_S_i,"",@"SHT_CUDA_INFO"
	.sectionflags	@""
	.align	4


	//----- nvinfo : EIATTR_CUDA_API_VERSION
	.align		4
        /*0000*/ 	.byte	0x04, 0x37
        /*0002*/ 	.short	(.L_131 - .L_130)
.L_130:
        /*0004*/ 	.word	0x00000082


	//----- nvinfo : EIATTR_KPARAM_INFO
	.align		4
.L_131:
        /*0008*/ 	.byte	0x04, 0x17
        /*000a*/ 	.short	(.L_133 - .L_132)
.L_132:
        /*000c*/ 	.word	0x00000000
        /*0010*/ 	.short	0x0003
        /*0012*/ 	.short	0x0018
        /*0014*/ 	.byte	0x00, 0xf0, 0x11, 0x00


	//----- nvinfo : EIATTR_KPARAM_INFO
	.align		4
.L_133:
        /*0018*/ 	.byte	0x04, 0x17
        /*001a*/ 	.short	(.L_135 - .L_134)
.L_134:
        /*001c*/ 	.word	0x00000000
        /*0020*/ 	.short	0x0002
        /*0022*/ 	.short	0x0010
        /*0024*/ 	.byte	0x00, 0xf5, 0x21, 0x00


	//----- nvinfo : EIATTR_KPARAM_INFO
	.align		4
.L_135:
        /*0028*/ 	.byte	0x04, 0x17
        /*002a*/ 	.short	(.L_137 - .L_136)
.L_136:
        /*002c*/ 	.word	0x00000000
        /*0030*/ 	.short	0x0001
        /*0032*/ 	.short	0x0008
        /*0034*/ 	.byte	0x00, 0xf5, 0x21, 0x00


	//----- nvinfo : EIATTR_KPARAM_INFO
	.align		4
.L_137:
        /*0038*/ 	.byte	0x04, 0x17
        /*003a*/ 	.short	(.L_139 - .L_138)
.L_138:
        /*003c*/ 	.word	0x00000000
        /*0040*/ 	.short	0x0000
        /*0042*/ 	.short	0x0000
        /*0044*/ 	.byte	0x00, 0xf5, 0x21, 0x00


	//----- nvinfo : EIATTR_SPARSE_MMA_MASK
	.align		4
.L_139:
        /*0048*/ 	.byte	0x03, 0x50
        /*004a*/ 	.short	0x0000


	//----- nvinfo : EIATTR_MAXREG_COUNT
	.align		4
        /*004c*/ 	.byte	0x03, 0x1b
        /*004e*/ 	.short	0x00ff


	//----- nvinfo : EIATTR_MERCURY_ISA_VERSION
	.align		4
        /*0050*/ 	.byte	0x03, 0x5f
        /*0052*/ 	.short	0x0101


	//----- nvinfo : EIATTR_VRC_CTA_INIT_COUNT
	.align		4
        /*0054*/ 	.byte	0x02, 0x4a
	.zero		1
	.zero		1


	//----- nvinfo : EIATTR_EXIT_INSTR_OFFSETS
	.align		4
        /*0058*/ 	.byte	0x04, 0x1c
        /*005a*/ 	.short	(.L_141 - .L_140)


	//   ....[0]....
.L_140:
        /*005c*/ 	.word	0x000000c0


	//   ....[1]....
        /*0060*/ 	.word	0x00000610


	//   ....[2]....
        /*0064*/ 	.word	0x00000880


	//   ....[3]....
        /*0068*/ 	.word	0x00000a40


	//   ....[4]....
        /*006c*/ 	.word	0x00000af0


	//----- nvinfo : EIATTR_CBANK_PARAM_SIZE
	.align		4
.L_141:
        /*0070*/ 	.byte	0x03, 0x19
        /*0072*/ 	.short	0x001c


	//----- nvinfo : EIATTR_PARAM_CBANK
	.align		4
        /*0074*/ 	.byte	0x04, 0x0a
        /*0076*/ 	.short	(.L_143 - .L_142)
	.align		4
.L_142:
        /*0078*/ 	.word	index@(.nv.constant0._Z3mulPdS_S_i)
        /*007c*/ 	.short	0x0380
        /*007e*/ 	.short	0x001c


	//----- nvinfo : EIATTR_SW_WAR
	.align		4
.L_143:
        /*0080*/ 	.byte	0x04, 0x36
        /*0082*/ 	.short	(.L_145 - .L_144)
.L_144:
        /*0084*/ 	.word	0x00000008
.L_145:


//--------------------- .nv.info._Z3subPdS_S_i    --------------------------
	.section	.nv.info._Z3subPdS_S_i,"",@"SHT_CUDA_INFO"
	.sectionflags	@""
	.align	4


	//----- nvinfo : EIATTR_CUDA_API_VERSION
	.align		4
        /*0000*/ 	.byte	0x04, 0x37
        /*0002*/ 	.short	(.L_147 - .L_146)
.L_146:
        /*0004*/ 	.word	0x00000082


	//----- nvinfo : EIATTR_KPARAM_INFO
	.align		4
.L_147:
        /*0008*/ 	.byte	0x04, 0x17
        /*000a*/ 	.short	(.L_149 - .L_148)
.L_148:
        /*000c*/ 	.word	0x00000000
        /*0010*/ 	.short	0x0003
        /*0012*/ 	.short	0x0018
        /*0014*/ 	.byte	0x00, 0xf0, 0x11, 0x00


	//----- nvinfo : EIATTR_KPARAM_INFO
	.align		4
.L_149:
        /*0018*/ 	.byte	0x04, 0x17
        /*001a*/ 	.short	(.L_151 - .L_150)
.L_150:
        /*001c*/ 	.word	0x00000000
        /*0020*/ 	.short	0x0002
        /*0022*/ 	.short	0x0010
        /*0024*/ 	.byte	0x00, 0xf5, 0x21, 0x00


	//----- nvinfo : EIATTR_KPARAM_INFO
	.align		4
.L_151:
        /*0028*/ 	.byte	0x04, 0x17
        /*002a*/ 	.short	(.L_153 - .L_152)
.L_152:
        /*002c*/ 	.word	0x00000000
        /*0030*/ 	.short	0x0001
        /*0032*/ 	.short	0x0008
        /*0034*/ 	.byte	0x00, 0xf5, 0x21, 0x00


	//----- nvinfo : EIATTR_KPARAM_INFO
	.align		4
.L_153:
        /*0038*/ 	.byte	0x04, 0x17
        /*003a*/ 	.short	(.L_155 - .L_154)
.L_154:
        /*003c*/ 	.word	0x00000000
        /*0040*/ 	.short	0x0000
        /*0042*/ 	.short	0x0000
        /*0044*/ 	.byte	0x00, 0xf5, 0x21, 0x00


	//----- nvinfo : EIATTR_SPARSE_MMA_MASK
	.align		4
.L_155:
        /*0048*/ 	.byte	0x03, 0x50
        /*004a*/ 	.short	0x0000


	//----- nvinfo : EIATTR_MAXREG_COUNT
	.align		4
        /*004c*/ 	.byte	0x03, 0x1b
        /*004e*/ 	.short	0x00ff


	//----- nvinfo : EIATTR_MERCURY_ISA_VERSION
	.align		4
        /*0050*/ 	.byte	0x03, 0x5f
        /*0052*/ 	.short	0x0101


	//----- nvinfo : EIATTR_VRC_CTA_INIT_COUNT
	.align		4
        /*0054*/ 	.byte	0x02, 0x4a
	.zero		1
	.zero		1


	//----- nvinfo : EIATTR_EXIT_INSTR_OFFSETS
	.align		4
        /*0058*/ 	.byte	0x04, 0x1c
        /*005a*/ 	.short	(.L_157 - .L_156)


	//   ....[0]....
.L_156:
        /*005c*/ 	.word	0x000000c0


	//   ....[1]....
        /*0060*/ 	.word	0x00000190


	//----- nvinfo : EIATTR_CBANK_PARAM_SIZE
	.align		4
.L_157:
        /*0064*/ 	.byte	0x03, 0x19
        /*0066*/ 	.short	0x001c


	//----- nvinfo : EIATTR_PARAM_CBANK
	.align		4
        /*0068*/ 	.byte	0x04, 0x0a
        /*006a*/ 	.short	(.L_159 - .L_158)
	.align		4
.L_158:
        /*006c*/ 	.word	index@(.nv.constant0._Z3subPdS_S_i)
        /*0070*/ 	.short	0x0380
        /*0072*/ 	.short	0x001c


	//----- nvinfo : EIATTR_SW_WAR
	.align		4
.L_159:
        /*0074*/ 	.byte	0x04, 0x36
        /*0076*/ 	.short	(.L_161 - .L_160)
.L_160:
        /*0078*/ 	.word	0x00000008
.L_161:


//--------------------- .nv.info._Z3addPdS_S_i    --------------------------
	.section	.nv.info._Z3addPdS_S_i,"",@"SHT_CUDA_INFO"
	.sectionflags	@""
	.align	4


	//----- nvinfo : EIATTR_CUDA_API_VERSION
	.align		4
        /*0000*/ 	.byte	0x04, 0x37
        /*0002*/ 	.short	(.L_163 - .L_162)
.L_162:
        /*0004*/ 	.word	0x00000082


	//----- nvinfo : EIATTR_KPARAM_INFO
	.align		4
.L_163:
        /*0008*/ 	.byte	0x04, 0x17
        /*000a*/ 	.short	(.L_165 - .L_164)
.L_164:
        /*000c*/ 	.word	0x00000000
        /*0010*/ 	.short	0x0003
        /*0012*/ 	.short	0x0018
        /*0014*/ 	.byte	0x00, 0xf0, 0x11, 0x00


	//----- nvinfo : EIATTR_KPARAM_INFO
	.align		4
.L_165:
        /*0018*/ 	.byte	0x04, 0x17
        /*001a*/ 	.short	(.L_167 - .L_166)
.L_166:
        /*001c*/ 	.word	0x00000000
        /*0020*/ 	.short	0x0002
        /*0022*/ 	.short	0x0010
        /*0024*/ 	.byte	0x00, 0xf5, 0x21, 0x00


	//----- nvinfo : EIATTR_KPARAM_INFO
	.align		4
.L_167:
        /*0028*/ 	.byte	0x04, 0x17
        /*002a*/ 	.short	(.L_169 - .L_168)
.L_168:
        /*002c*/ 	.word	0x00000000
        /*0030*/ 	.short	0x0001
        /*0032*/ 	.short	0x0008
        /*0034*/ 	.byte	0x00, 0xf5, 0x21, 0x00


	//----- nvinfo : EIATTR_KPARAM_INFO
	.align		4
.L_169:
        /*0038*/ 	.byte	0x04, 0x17
        /*003a*/ 	.short	(.L_171 - .L_170)
.L_170:
        /*003c*/ 	.word	0x00000000
        /*0040*/ 	.short	0x0000
        /*0042*/ 	.short	0x0000
        /*0044*/ 	.byte	0x00, 0xf5, 0x21, 0x00


	//----- nvinfo : EIATTR_SPARSE_MMA_MASK
	.align		4
.L_171:
        /*0048*/ 	.byte	0x03, 0x50
        /*004a*/ 	.short	0x0000


	//----- nvinfo : EIATTR_MAXREG_COUNT
	.align		4
        /*004c*/ 	.byte	0x03, 0x1b
        /*004e*/ 	.short	0x00ff


	//----- nvinfo : EIATTR_MERCURY_ISA_VERSION
	.align		4
        /*0050*/ 	.byte	0x03, 0x5f
        /*0052*/ 	.short	0x0101


	//----- nvinfo : EIATTR_VRC_CTA_INIT_COUNT
	.align		4
        /*0054*/ 	.byte	0x02, 0x4a
	.zero		1
	.zero		1


	//----- nvinfo : EIATTR_EXIT_INSTR_OFFSETS
	.align		4
        /*0058*/ 	.byte	0x04, 0x1c
        /*005a*/ 	.short	(.L_173 - .L_172)


	//   ....[0]....
.L_172:
        /*005c*/ 	.word	0x000000c0


	//   ....[1]....
        /*0060*/ 	.word	0x00000190


	//----- nvinfo : EIATTR_CBANK_PARAM_SIZE
	.align		4
.L_173:
        /*0064*/ 	.byte	0x03, 0x19
        /*0066*/ 	.short	0x001c


	//----- nvinfo : EIATTR_PARAM_CBANK
	.align		4
        /*0068*/ 	.byte	0x04, 0x0a
        /*006a*/ 	.short	(.L_175 - .L_174)
	.align		4
.L_174:
        /*006c*/ 	.word	index@(.nv.constant0._Z3addPdS_S_i)
        /*0070*/ 	.short	0x0380
        /*0072*/ 	.short	0x001c


	//----- nvinfo : EIATTR_SW_WAR
	.align		4
.L_175:
        /*0074*/ 	.byte	0x04, 0x36
        /*0076*/ 	.short	(.L_177 - .L_176)
.L_176:
        /*0078*/ 	.word	0x00000008
.L_177:


//--------------------- .nv.info._Z5mergePdS_S_S_S_i --------------------------
	.section	.nv.info._Z5mergePdS_S_S_S_i,"",@"SHT_CUDA_INFO"
	.sectionflags	@""
	.align	4


	//----- nvinfo : EIATTR_CUDA_API_VERSION
	.align		4
        /*0000*/ 	.byte	0x04, 0x37
        /*0002*/ 	.short	(.L_179 - .L_178)
.L_178:
        /*0004*/ 	.word	0x00000082


	//----- nvinfo : EIATTR_KPARAM_INFO
	.align		4
.L_179:
        /*0008*/ 	.byte	0x04, 0x17
        /*000a*/ 	.short	(.L_181 - .L_180)
.L_180:
        /*000c*/ 	.word	0x00000000
        /*0010*/ 	.short	0x0005
        /*0012*/ 	.short	0x0028
        /*0014*/ 	.byte	0x00, 0xf0, 0x11, 0x00


	//----- nvinfo : EIATTR_KPARAM_INFO
	.align		4
.L_181:
        /*0018*/ 	.byte	0x04, 0x17
        /*001a*/ 	.short	(.L_183 - .L_182)
.L_182:
        /*001c*/ 	.word	0x00000000
        /*0020*/ 	.short	0x0004
        /*0022*/ 	.short	0x0020
        /*0024*/ 	.byte	0x00, 0xf5, 0x21, 0x00


	//----- nvinfo : EIATTR_KPARAM_INFO
	.align		4
.L_183:
        /*0028*/ 	.byte	0x04, 0x17
        /*002a*/ 	.short	(.L_185 - .L_184)
.L_184:
        /*002c*/ 	.word	0x00000000
        /*0030*/ 	.short	0x0003
        /*0032*/ 	.short	0x0018
        /*0034*/ 	.byte	0x00, 0xf5, 0x21, 0x00


	//----- nvinfo : EIATTR_KPARAM_INFO
	.align		4
.L_185:
        /*0038*/ 	.byte	0x04, 0x17
        /*003a*/ 	.short	(.L_187 - .L_186)
.L_186:
        /*003c*/ 	.word	0x00000000
        /*0040*/ 	.short	0x0002
        /*0042*/ 	.short	0x0010
        /*0044*/ 	.byte	0x00, 0xf5, 0x21, 0x00


	//----- nvinfo : EIATTR_KPARAM_INFO
	.align		4
.L_187:
        /*0048*/ 	.byte	0x04, 0x17
        /*004a*/ 	.short	(.L_189 - .L_188)
.L_188:
        /*004c*/ 	.word	0x00000000
        /*0050*/ 	.short	0x0001
        /*0052*/ 	.short	0x0008
        /*0054*/ 	.byte	0x00, 0xf5, 0x21, 0x00


	//----- nvinfo : EIATTR_KPARAM_INFO
	.align		4
.L_189:
        /*0058*/ 	.byte	0x04, 0x17
        /*005a*/ 	.short	(.L_191 - .L_190)
.L_190:
        /*005c*/ 	.word	0x00000000
        /*0060*/ 	.short	0x0000
        /*0062*/ 	.short	0x0000
        /*0064*/ 	.byte	0x00, 0xf5, 0x21, 0x00


	//----- nvinfo : EIATTR_SPARSE_MMA_MASK
	.align		4
.L_191:
        /*0068*/ 	.byte	0x03, 0x50
        /*006a*/ 	.short	0x0000


	//----- nvinfo : EIATTR_MAXREG_COUNT
	.align		4
        /*006c*/ 	.byte	0x03, 0x1b
        /*006e*/ 	.short	0x00ff


	//----- nvinfo : EIATTR_MERCURY_ISA_VERSION
	.align		4
        /*0070*/ 	.byte	0x03, 0x5f
        /*0072*/ 	.short	0x0101


	//----- nvinfo : EIATTR_VRC_CTA_INIT_COUNT
	.align		4
        /*0074*/ 	.byte	0x02, 0x4a
	.zero		1
	.zero		1


	//----- nvinfo : EIATTR_EXIT_INSTR_OFFSETS
	.align		4
        /*0078*/ 	.byte	0x04, 0x1c
        /*007a*/ 	.short	(.L_193 - .L_192)


	//   ....[0]....
.L_192:
        /*007c*/ 	.word	0x000000c0


	//   ....[1]....
        /*0080*/ 	.word	0x00000280


	//----- nvinfo : EIATTR_CBANK_PARAM_SIZE
	.align		4
.L_193:
        /*0084*/ 	.byte	0x03, 0x19
        /*0086*/ 	.short	0x002c


	//----- nvinfo : EIATTR_PARAM_CBANK
	.align		4
        /*0088*/ 	.byte	0x04, 0x0a
        /*008a*/ 	.short	(.L_195 - .L_194)
	.align		4
.L_194:
        /*008c*/ 	.word	index@(.nv.constant0._Z5mergePdS_S_S_S_i)
        /*0090*/ 	.short	0x0380
        /*0092*/ 	.short	0x002c


	//----- nvinfo : EIATTR_SW_WAR
	.align		4
.L_195:
        /*0094*/ 	.byte	0x04, 0x36
        /*0096*/ 	.short	(.L_197 - .L_196)
.L_196:
        /*0098*/ 	.word	0x00000008
.L_197:


//--------------------- .nv.info._Z5splitPdS_S_S_S_i --------------------------
	.section	.nv.info._Z5splitPdS_S_S_S_i,"",@"SHT_CUDA_INFO"
	.sectionflags	@""
	.align	4


	//----- nvinfo : EIATTR_CUDA_API_VERSION
	.align		4
        /*0000*/ 	.byte	0x04, 0x37
        /*0002*/ 	.short	(.L_199 - .L_198)
.L_198:
        /*0004*/ 	.word	0x00000082


	//----- nvinfo : EIATTR_KPARAM_INFO
	.align		4
.L_199:
        /*0008*/ 	.byte	0x04, 0x17
        /*000a*/ 	.short	(.L_201 - .L_200)
.L_200:
        /*000c*/ 	.word	0x00000000
        /*0010*/ 	.short	0x0005
        /*0012*/ 	.short	0x0028
        /*0014*/ 	.byte	0x00, 0xf0, 0x11, 0x00


	//----- nvinfo : EIATTR_KPARAM_INFO
	.align		4
.L_201:
        /*0018*/ 	.byte	0x04, 0x17
        /*001a*/ 	.short	(.L_203 - .L_202)
.L_202:
        /*001c*/ 	.word	0x00000000
        /*0020*/ 	.short	0x0004
        /*0022*/ 	.short	0x0020
        /*0024*/ 	.byte	0x00, 0xf5, 0x21, 0x00


	//----- nvinfo : EIATTR_KPARAM_INFO
	.align		4
.L_203:
        /*0028*/ 	.byte	0x04, 0x17
        /*002a*/ 	.short	(.L_205 - .L_204)
.L_204:
        /*002c*/ 	.word	0x00000000
        /*0030*/ 	.short	0x0003
        /*0032*/ 	.short	0x0018
        /*0034*/ 	.byte	0x00, 0xf5, 0x21, 0x00


	//----- nvinfo : EIATTR_KPARAM_INFO
	.align		4
.L_205:
        /*0038*/ 	.byte	0x04, 0x17
        /*003a*/ 	.short	(.L_207 - .L_206)
.L_206:
        /*003c*/ 	.word	0x00000000
        /*0040*/ 	.short	0x0002
        /*0042*/ 	.short	0x0010
        /*0044*/ 	.byte	0x00, 0xf5, 0x21, 0x00


	//----- nvinfo : EIATTR_KPARAM_INFO
	.align		4
.L_207:
        /*0048*/ 	.byte	0x04, 0x17
        /*004a*/ 	.short	(.L_209 - .L_208)
.L_208:
        /*004c*/ 	.word	0x00000000
        /*0050*/ 	.short	0x0001
        /*0052*/ 	.short	0x0008
        /*0054*/ 	.byte	0x00, 0xf5, 0x21, 0x00


	//----- nvinfo : EIATTR_KPARAM_INFO
	.align		4
.L_209:
        /*0058*/ 	.byte	0x04, 0x17
        /*005a*/ 	.short	(.L_211 - .L_210)
.L_210:
        /*005c*/ 	.word	0x00000000
        /*0060*/ 	.short	0x0000
        /*0062*/ 	.short	0x0000
        /*0064*/ 	.byte	0x00, 0xf5, 0x21, 0x00


	//----- nvinfo : EIATTR_SPARSE_MMA_MASK
	.align		4
.L_211:
        /*0068*/ 	.byte	0x03, 0x50
        /*006a*/ 	.short	0x0000


	//----- nvinfo : EIATTR_MAXREG_COUNT
	.align		4
        /*006c*/ 	.byte	0x03, 0x1b
        /*006e*/ 	.short	0x00ff


	//----- nvinfo : EIATTR_MERCURY_ISA_VERSION
	.align		4
        /*0070*/ 	.byte	0x03, 0x5f
        /*0072*/ 	.short	0x0101


	//----- nvinfo : EIATTR_VRC_CTA_INIT_COUNT
	.align		4
        /*0074*/ 	.byte	0x02, 0x4a
	.zero		1
	.zero		1


	//----- nvinfo : EIATTR_EXIT_INSTR_OFFSETS
	.align		4
        /*0078*/ 	.byte	0x04, 0x1c
        /*007a*/ 	.short	(.L_213 - .L_212)


	//   ....[0]....
.L_212:
        /*007c*/ 	.word	0x000000c0


	//   ....[1]....
        /*0080*/ 	.word	0x00000290


	//----- nvinfo : EIATTR_CBANK_PARAM_SIZE
	.align		4
.L_213:
        /*0084*/ 	.byte	0x03, 0x19
        /*0086*/ 	.short	0x002c


	//----- nvinfo : EIATTR_PARAM_CBANK
	.align		4
        /*0088*/ 	.byte	0x04, 0x0a
        /*008a*/ 	.short	(.L_215 - .L_214)
	.align		4
.L_214:
        /*008c*/ 	.word	index@(.nv.constant0._Z5splitPdS_S_S_S_i)
        /*0090*/ 	.short	0x0380
        /*0092*/ 	.short	0x002c


	//----- nvinfo : EIATTR_SW_WAR
	.align		4
.L_215:
        /*0094*/ 	.byte	0x04, 0x36
        /*0096*/ 	.short	(.L_217 - .L_216)
.L_216:
        /*0098*/ 	.word	0x00000008
.L_217:


//--------------------- .nv.callgraph             --------------------------
	.section	.nv.callgraph,"",@"SHT_CUDA_CALLGRAPH"
	.align	4
	.sectionentsize	8
	.align		4
        /*0000*/ 	.word	0x00000000
	.align		4
        /*0004*/ 	.word	0xffffffff
	.align		4
        /*0008*/ 	.word	0x00000000
	.align		4
        /*000c*/ 	.word	0xfffffffe
	.align		4
        /*0010*/ 	.word	0x00000000
	.align		4
        /*0014*/ 	.word	0xfffffffd
	.align		4
        /*0018*/ 	.word	0x00000000
	.align		4
        /*001c*/ 	.word	0xfffffffc


//--------------------- .text._Z15mul_inc_inc_incPdS_S_S_S_S_i --------------------------
	.section	.text._Z15mul_inc_inc_incPdS_S_S_S_S_i,"ax",@progbits
	.align	128
        .global         _Z15mul_inc_inc_incPdS_S_S_S_S_i
        .type           _Z15mul_inc_inc_incPdS_S_S_S_S_i,@function
        .size           _Z15mul_inc_inc_incPdS_S_S_S_S_i,(.L_x_29 - _Z15mul_inc_inc_incPdS_S_S_S_S_i)
        .other          _Z15mul_inc_inc_incPdS_S_S_S_S_i,@"STO_CUDA_ENTRY STV_DEFAULT"
_Z15mul_inc_inc_incPdS_S_S_S_S_i:
.text._Z15mul_inc_inc_incPdS_S_S_S_S_i:
[----:B------:R-:W-:Y:S01]  /*0000*/  LDC R1, c[0x0][0x37c] ;  /* 0x0000df00ff017b82 */ /* 0x000fe20000000800 */
[----:B------:R-:W0:Y:S07]  /*0010*/  S2R R3, SR_TID.X ;  /* 0x0000000000037919 */ /* 0x000e2e0000002100 */
[----:B------:R-:W0:Y:S01]  /*0020*/  LDC R0, c[0x0][0x360] ;  /* 0x0000d800ff007b82 */ /* 0x000e220000000800 */
[----:B------:R-:W1:Y:S01]  /*0030*/  LDCU UR16, c[0x0][0x3b0] ;  /* 0x00007600ff1077ac */ /* 0x000e620008000800 */
[----:B------:R-:W2:Y:S06]  /*0040*/  S2R R2, SR_TID.Y ;  /* 0x0000000000027919 */ /* 0x000eac0000002200 */
[----:B------:R-:W0:Y:S08]  /*0050*/  S2UR UR4, SR_CTAID.X ;  /* 0x00000000000479c3 */ /* 0x000e300000002500 */
[----:B------:R-:W2:Y:S08]  /*0060*/  S2UR UR5, SR_CTAID.Y ;  /* 0x00000000000579c3 */ /* 0x000eb00000002600 */
[----:B------:R-:W2:Y:S01]  /*0070*/  LDC R5, c[0x0][0x364] ;  /* 0x0000d900ff057b82 */ /* 0x000ea20000000800 */
[----:B0-----:R-:W-:-:S02]  /*0080*/  IMAD R0, R0, UR4, R3 ;  /* 0x0000000400007c24 */ /* 0x001fc4000f8e0203 */
[----:B--2---:R-:W-:-:S05]  /*0090*/  IMAD R5, R5, UR5, R2 ;  /* 0x0000000505057c24 */ /* 0x004fca000f8e0202 */
[----:B------:R-:W-:-:S04]  /*00a0*/  VIMNMX R2, PT, PT, R0, R5, !PT ;  /* 0x0000000500027248 */ /* 0x000fc80007fe0100 */
[----:B-1----:R-:W-:-:S13]  /*00b0*/  ISETP.GE.AND P0, PT, R2, UR16, PT ;  /* 0x0000001002007c0c */ /* 0x002fda000bf06270 */
[----:B------:R-:W-:Y:S05]  /*00c0*/  @P0 EXIT ;  /* 0x000000000000094d */ /* 0x000fea0003800000 */
[----:B------:R-:W0:Y:S01]  /*00d0*/  LDC.64 R2, c[0x0][0x390] ;  /* 0x0000e400ff027b82 */ /* 0x000e220000000a00 */
[----:B------:R-:W1:Y:S01]  /*00e0*/  LDCU.64 UR14, c[0x0][0x358] ;  /* 0x00006b00ff0e77ac */ /* 0x000e620008000a00 */
[----:B------:R-:W-:Y:S02]  /*00f0*/  IMAD R5, R5, UR16, RZ ;  /* 0x0000001005057c24 */ /* 0x000fe4000f8e02ff */
[----:B------:R-:W-:Y:S01]  /*0100*/  HFMA2 R6, -RZ, RZ, 0, 0 ;  /* 0x00000000ff067431 */ /* 0x000fe200000001ff */
[----:B------:R-:W-:Y:S01]  /*0110*/  CS2R R10, SRZ ;  /* 0x00000000000a7805 */ /* 0x000fe2000001ff00 */
[----:B------:R-:W-:Y:S01]  /*0120*/  UISETP.GE.U32.AND UP0, UPT, UR16, 0x8, UPT ;  /* 0x000000081000788c */ /* 0x000fe2000bf06070 */
[----:B------:R-:W-:-:S05]  /*0130*/  IADD3 R4, PT, PT, R0, R5, RZ ;  /* 0x0000000500047210 */ /* 0x000fca0007ffe0ff */
[----:B0-----:R-:W-:-:S05]  /*0140*/  IMAD.WIDE R2, R4, 0x8, R2 ;  /* 0x0000000804027825 */ /* 0x001fca00078e0202 */
[----:B-1----:R0:W-:Y:S01]  /*0150*/  STG.E.64 desc[UR14][R2.64], RZ ;  /* 0x000000ff02007986 */ /* 0x0021e2000c101b0e */
[----:B------:R-:W-:Y:S05]  /*0160*/  BRA.U !UP0, `(.L_x_0) ;  /* 0x0000000508207547 */ /* 0x000fea000b800000 */
[----:B------:R-:W1:Y:S01]  /*0170*/  LDCU.128 UR20, c[0x0][0x380] ;  /* 0x00007000ff1477ac */ /* 0x000e620008000c00 */
[----:B------:R-:W-:Y:S02]  /*0180*/  MOV R12, R0 ;  /* 0x00000000000c7202 */ /* 0x000fe40000000f00 */
[----:B------:R-:W-:Y:S01]  /*0190*/  CS2R R10, SRZ ;  /* 0x00000000000a7805 */ /* 0x000fe2000001ff00 */
[----:B------:R-:W-:-:S04]  /*01a0*/  ULOP3.LUT UR4, UR16, 0x7ffffff8, URZ, 0xc0, !UPT ;  /* 0x7ffffff810047892 */ /* 0x000fc8000f8ec0ff */
[----:B------:R-:W-:Y:S01]  /*01b0*/  UIADD3 UR4, UPT, UPT, -UR4, URZ, URZ ;  /* 0x000000ff04047290 */ /* 0x000fe2000fffe1ff */
[----:B-1----:R-:W-:Y:S01]  /*01c0*/  MOV R6, UR20 ;  /* 0x0000001400067c02 */ /* 0x002fe20008000f00 */
[----:B------:R-:W-:Y:S01]  /*01d0*/  UIMAD.WIDE UR6, UR16, 0x10, UR22 ;  /* 0x00000010100678a5 */ /* 0x000fe2000f8e0216 */
[----:B------:R-:W-:Y:S01]  /*01e0*/  MOV R7, UR21 ;  /* 0x0000001500077c02 */ /* 0x000fe20008000f00 */
[----:B------:R-:W-:Y:S02]  /*01f0*/  UIMAD.WIDE UR8, UR16, 0x18, UR22 ;  /* 0x00000018100878a5 */ /* 0x000fe4000f8e0216 */
[----:B------:R-:W-:Y:S01]  /*0200*/  UIMAD.WIDE UR10, UR16, 0x20, UR22 ;  /* 0x00000020100a78a5 */ /* 0x000fe2000f8e0216 */
[----:B------:R-:W-:Y:S01]  /*0210*/  IMAD.WIDE.U32 R6, R5, 0x8, R6 ;  /* 0x0000000805067825 */ /* 0x000fe200078e0006 */
[----:B------:R-:W-:Y:S02]  /*0220*/  UIMAD.WIDE UR12, UR16, 0x28, UR22 ;  /* 0x00000028100c78a5 */ /* 0x000fe4000f8e0216 */
[----:B------:R-:W-:-:S05]  /*0230*/  IADD3 R13, P0, PT, R6, 0x20, RZ ;  /* 0x00000020060d7810 */ /* 0x000fca0007f1e0ff */
[----:B------:R-:W-:-:S08]  /*0240*/  IMAD.X R14, RZ, RZ, R7, P0 ;  /* 0x000000ffff0e7224 */ /* 0x000fd000000e0607 */
.L_x_1:
[----:B------:R-:W-:Y:S01]  /*0250*/  MOV R9, 0x8 ;  /* 0x0000000800097802 */ /* 0x000fe20000000f00 */
[----:B------:R-:W-:Y:S01]  /*0260*/  IMAD.MOV.U32 R7, RZ, RZ, R14 ;  /* 0x000000ffff077224 */ /* 0x000fe200078e000e */
[----:B------:R-:W-:-:S03]  /*0270*/  MOV R6, R13 ;  /* 0x0000000d00067202 */ /* 0x000fc60000000f00 */
[----:B------:R-:W-:Y:S02]  /*0280*/  IMAD.WIDE R8, R12, R9, UR22 ;  /* 0x000000160c087e25 */ /* 0x000fe4000f8e0209 */
[----:B--2---:R-:W2:Y:S04]  /*0290*/  LDG.E.64 R14, desc[UR14][R6.64+-0x20] ;  /* 0xffffe00e060e7981 */ /* 0x004ea8000c1e1b00 */
[----:B------:R-:W2:Y:S01]  /*02a0*/  LDG.E.64 R16, desc[UR14][R8.64] ;  /* 0x0000000e08107981 */ /* 0x000ea2000c1e1b00 */
[----:B------:R-:W-:-:S06]  /*02b0*/  UIMAD.WIDE UR18, UR16, 0x8, UR22 ;  /* 0x00000008101278a5 */ /* 0x000fcc000f8e0216 */
[----:B------:R-:W-:Y:S02]  /*02c0*/  MOV R18, UR18 ;  /* 0x0000001200127c02 */ /* 0x000fe40008000f00 */
[----:B------:R-:W-:Y:S01]  /*02d0*/  MOV R19, UR19 ;  /* 0x0000001300137c02 */ /* 0x000fe20008000f00 */
[----:B--2---:R-:W-:Y:S02]  /*02e0*/  DFMA R14, R14, R16, R10 ;  /* 0x000000100e0e722b */ /* 0x004fe4000000000a */
[----:B------:R-:W-:-:S05]  /*02f0*/  IMAD.WIDE R10, R12, 0x8, R18 ;  /* 0x000000080c0a7825 */ /* 0x000fca00078e0212 */
[----:B------:R1:W-:Y:S04]  /*0300*/  STG.E.64 desc[UR14][R2.64], R14 ;  /* 0x0000000e02007986 */ /* 0x0003e8000c101b0e */
[----:B------:R-:W2:Y:S04]  /*0310*/  LDG.E.64 R10, desc[UR14][R10.64] ;  /* 0x0000000e0a0a7981 */ /* 0x000ea8000c1e1b00 */
[----:B------:R-:W2:Y:S01]  /*0320*/  LDG.E.64 R16, desc[UR14][R6.64+-0x18] ;  /* 0xffffe80e06107981 */ /* 0x000ea2000c1e1b00 */
[----:B------:R-:W-:-:S05]  /*0330*/  MOV R23, 0x8 ;  /* 0x0000000800177802 */ /* 0x000fca0000000f00 */
[----:B------:R-:W-:Y:S01]  /*0340*/  IMAD.WIDE R22, R12, R23, UR6 ;  /* 0x000000060c167e25 */ /* 0x000fe2000f8e0217 */
[----:B--2---:R-:W-:-:S07]  /*0350*/  DFMA R16, R16, R10, R14 ;  /* 0x0000000a1010722b */ /* 0x004fce000000000e */
[----:B------:R2:W-:Y:S04]  /*0360*/  STG.E.64 desc[UR14][R2.64], R16 ;  /* 0x0000001002007986 */ /* 0x0005e8000c101b0e */
[----:B------:R-:W3:Y:S04]  /*0370*/  LDG.E.64 R20, desc[UR14][R22.64] ;  /* 0x0000000e16147981 */ /* 0x000ee8000c1e1b00 */
[----:B------:R-:W3:Y:S01]  /*0380*/  LDG.E.64 R18, desc[UR14][R6.64+-0x10] ;  /* 0xfffff00e06127981 */ /* 0x000ee2000c1e1b00 */
[----:B------:R-:W-:-:S05]  /*0390*/  MOV R13, 0x8 ;  /* 0x00000008000d7802 */ /* 0x000fca0000000f00 */
[----:B-1----:R-:W-:Y:S01]  /*03a0*/  IMAD.WIDE R14, R12, R13, UR8 ;  /* 0x000000080c0e7e25 */ /* 0x002fe2000f8e020d */
[----:B---3--:R-:W-:-:S07]  /*03b0*/  DFMA R18, R18, R20, R16 ;  /* 0x000000141212722b */ /* 0x008fce0000000010 */
[----:B------:R1:W-:Y:S04]  /*03c0*/  STG.E.64 desc[UR14][R2.64], R18 ;  /* 0x0000001202007986 */ /* 0x0003e8000c101b0e */
[----:B------:R-:W3:Y:S04]  /*03d0*/  LDG.E.64 R14, desc[UR14][R14.64] ;  /* 0x0000000e0e0e7981 */ /* 0x000ee8000c1e1b00 */
[----:B------:R-:W3:Y:S02]  /*03e0*/  LDG.E.64 R10, desc[UR14][R6.64+-0x8] ;  /* 0xfffff80e060a7981 */ /* 0x000ee4000c1e1b00 */
[----:B---3--:R-:W-:Y:S01]  /*03f0*/  DFMA R20, R10, R14, R18 ;  /* 0x0000000e0a14722b */ /* 0x008fe20000000012 */
[----:B------:R-:W-:-:S06]  /*0400*/  IMAD.WIDE R10, R12, R13, UR10 ;  /* 0x0000000a0c0a7e25 */ /* 0x000fcc000f8e020d */
[----:B------:R3:W-:Y:S04]  /*0410*/  STG.E.64 desc[UR14][R2.64], R20 ;  /* 0x0000001402007986 */ /* 0x0007e8000c101b0e */
[----:B------:R-:W4:Y:S04]  /*0420*/  LDG.E.64 R10, desc[UR14][R10.64] ;  /* 0x0000000e0a0a7981 */ /* 0x000f28000c1e1b00 */
[----:B--2---:R-:W4:Y:S02]  /*0430*/  LDG.E.64 R16, desc[UR14][R6.64] ;  /* 0x0000000e06107981 */ /* 0x004f24000c1e1b00 */
[----:B----4-:R-:W-:Y:S01]  /*0440*/  DFMA R22, R16, R10, R20 ;  /* 0x0000000a1016722b */ /* 0x010fe20000000014 */
[----:B------:R-:W-:-:S06]  /*0450*/  IMAD.WIDE R16, R12, R13, UR12 ;  /* 0x0000000c0c107e25 */ /* 0x000fcc000f8e020d */
[----:B------:R2:W-:Y:S04]  /*0460*/  STG.E.64 desc[UR14][R2.64], R22 ;  /* 0x0000001602007986 */ /* 0x0005e8000c101b0e */
[----:B------:R-:W1:Y:S04]  /*0470*/  LDG.E.64 R16, desc[UR14][R16.64] ;  /* 0x0000000e10107981 */ /* 0x000e68000c1e1b00 */
[----:B------:R-:W1:Y:S01]  /*0480*/  LDG.E.64 R14, desc[UR14][R6.64+0x8] ;  /* 0x0000080e060e7981 */ /* 0x000e62000c1e1b00 */
[----:B------:R-:W-:Y:S01]  /*0490*/  IMAD.U32 R13, RZ, RZ, UR16 ;  /* 0x00000010ff0d7e24 */ /* 0x000fe2000f8e00ff */
[----:B-1----:R-:W-:-:S03]  /*04a0*/  DFMA R18, R14, R16, R22 ;  /* 0x000000100e12722b */ /* 0x002fc60000000016 */
[----:B------:R-:W-:-:S04]  /*04b0*/  IMAD.WIDE R14, R13, 0x30, R8 ;  /* 0x000000300d0e7825 */ /* 0x000fc800078e0208 */
[----:B------:R2:W-:Y:S04]  /*04c0*/  STG.E.64 desc[UR14][R2.64], R18 ;  /* 0x0000001202007986 */ /* 0x0005e8000c101b0e */
[----:B------:R-:W3:Y:S04]  /*04d0*/  LDG.E.64 R14, desc[UR14][R14.64] ;  /* 0x0000000e0e0e7981 */ /* 0x000ee8000c1e1b00 */
[----:B------:R-:W3:Y:S01]  /*04e0*/  LDG.E.64 R10, desc[UR14][R6.64+0x10] ;  /* 0x0000100e060a7981 */ /* 0x000ee2000c1e1b00 */
[----:B------:R-:W-:Y:S01]  /*04f0*/  IMAD.WIDE R8, R13, 0x38, R8 ;  /* 0x000000380d087825 */ /* 0x000fe200078e0208 */
[----:B---3--:R-:W-:-:S07]  /*0500*/  DFMA R20, R10, R14, R18 ;  /* 0x0000000e0a14722b */ /* 0x008fce0000000012 */
[----:B------:R2:W-:Y:S04]  /*0510*/  STG.E.64 desc[UR14][R2.64], R20 ;  /* 0x0000001402007986 */ /* 0x0005e8000c101b0e */
[----:B------:R-:W3:Y:S04]  /*0520*/  LDG.E.64 R8, desc[UR14][R8.64] ;  /* 0x0000000e08087981 */ /* 0x000ee8000c1e1b00 */
[----:B------:R-:W3:Y:S01]  /*0530*/  LDG.E.64 R10, desc[UR14][R6.64+0x18] ;  /* 0x0000180e060a7981 */ /* 0x000ee2000c1e1b00 */
[----:B------:R-:W-:Y:S01]  /*0540*/  UIADD3 UR4, UPT, UPT, UR4, 0x8, URZ ;  /* 0x0000000804047890 */ /* 0x000fe2000fffe0ff */
[----:B------:R-:W-:-:S02]  /*0550*/  IADD3 R13, P0, PT, R6, 0x40, RZ ;  /* 0x00000040060d7810 */ /* 0x000fc40007f1e0ff */
[----:B------:R-:W-:Y:S01]  /*0560*/  MOV R15, UR16 ;  /* 0x00000010000f7c02 */ /* 0x000fe20008000f00 */
[----:B------:R-:W-:Y:S01]  /*0570*/  UISETP.NE.AND UP0, UPT, UR4, URZ, UPT ;  /* 0x000000ff0400728c */ /* 0x000fe2000bf05270 */
[----:B------:R-:W-:Y:S02]  /*0580*/  IADD3.X R14, PT, PT, RZ, R7, RZ, P0, !PT ;  /* 0x00000007ff0e7210 */ /* 0x000fe400007fe4ff */
[----:B------:R-:W-:Y:S01]  /*0590*/  LEA R12, R15, R12, 0x3 ;  /* 0x0000000c0f0c7211 */ /* 0x000fe200078e18ff */
[----:B---3--:R-:W-:-:S07]  /*05a0*/  DFMA R10, R10, R8, R20 ;  /* 0x000000080a0a722b */ /* 0x008fce0000000014 */
[----:B------:R2:W-:Y:S01]  /*05b0*/  STG.E.64 desc[UR14][R2.64], R10 ;  /* 0x0000000a02007986 */ /* 0x0005e2000c101b0e */
[----:B------:R-:W-:Y:S05]  /*05c0*/  BRA.U UP0, `(.L_x_1) ;  /* 0xfffffffd00207547 */ /* 0x000fea000b83ffff */
[----:B------:R-:W-:-:S06]  /*05d0*/  ULOP3.LUT UR4, UR16, 0x7ffffff8, URZ, 0xc0, !UPT ;  /* 0x7ffffff810047892 */ /* 0x000fcc000f8ec0ff */
[----:B------:R-:W-:-:S07]  /*05e0*/  MOV R6, UR4 ;  /* 0x0000000400067c02 */ /* 0x000fce0008000f00 */
.L_x_0:
[----:B------:R-:W-:-:S04]  /*05f0*/  ULOP3.LUT UR5, UR16, 0x7, URZ, 0xc0, !UPT ;  /* 0x0000000710057892 */ /* 0x000fc8000f8ec0ff */
[----:B------:R-:W-:-:S09]  /*0600*/  UISETP.NE.AND UP0, UPT, UR5, URZ, UPT ;  /* 0x000000ff0500728c */ /* 0x000fd2000bf05270 */
[----:B------:R-:W-:Y:S05]  /*0610*/  BRA.U !UP0, `(.L_x_2) ;  /* 0x00000005082c7547 */ /* 0x000fea000b800000 */
[----:B------:R-:W-:Y:S02]  /*0620*/  UISETP.GE.U32.AND UP0, UPT, UR5, 0x4, UPT ;  /* 0x000000040500788c */ /* 0x000fe4000bf06070 */
[----:B------:R-:W-:-:S04]  /*0630*/  ULOP3.LUT UR4, UR16, 0x3, URZ, 0xc0, !UPT ;  /* 0x0000000310047892 */ /* 0x000fc8000f8ec0ff */
[----:B------:R-:W-:-:S03]  /*0640*/  UISETP.NE.AND UP1, UPT, UR4, URZ, UPT ;  /* 0x000000ff0400728c */ /* 0x000fc6000bf25270 */
[----:B------:R-:W-:Y:S08]  /*0650*/  BRA.U !UP0, `(.L_x_3) ;  /* 0x0000000108847547 */ /* 0x000ff0000b800000 */
[----:B------:R-:W1:Y:S01]  /*0660*/  LDC.64 R14, c[0x0][0x380] ;  /* 0x0000e000ff0e7b82 */ /* 0x000e620000000a00 */
[----:B------:R-:W-:Y:S01]  /*0670*/  IMAD.IADD R7, R5, 0x1, R6 ;  /* 0x0000000105077824 */ /* 0x000fe200078e0206 */
[----:B------:R-:W3:Y:S01]  /*0680*/  LDCU.64 UR6, c[0x0][0x380] ;  /* 0x00007000ff0677ac */ /* 0x000ee20008000a00 */
[----:B------:R-:W-:-:S05]  /*0690*/  IMAD R9, R6, UR16, R0 ;  /* 0x0000001006097c24 */ /* 0x000fca000f8e0200 */
[----:B------:R-:W4:Y:S01]  /*06a0*/  LDC.64 R12, c[0x0][0x388] ;  /* 0x0000e200ff0c7b82 */ /* 0x000f220000000a00 */
[----:B-1----:R-:W-:-:S06]  /*06b0*/  IMAD.WIDE.U32 R14, R7, 0x8, R14 ;  /* 0x00000008070e7825 */ /* 0x002fcc00078e000e */
[----:B------:R-:W5:Y:S01]  /*06c0*/  LDG.E.64 R14, desc[UR14][R14.64] ;  /* 0x0000000e0e0e7981 */ /* 0x000f62000c1e1b00 */
[----:B----4-:R-:W-:-:S05]  /*06d0*/  IMAD.WIDE R12, R9, 0x8, R12 ;  /* 0x00000008090c7825 */ /* 0x010fca00078e020c */
[----:B------:R-:W5:Y:S01]  /*06e0*/  LDG.E.64 R16, desc[UR14][R12.64] ;  /* 0x0000000e0c107981 */ /* 0x000f62000c1e1b00 */
[----:B------:R-:W-:Y:S02]  /*06f0*/  IADD3 R7, P0, PT, R5, R6, RZ ;  /* 0x0000000605077210 */ /* 0x000fe40007f1e0ff */
[----:B--2---:R-:W-:Y:S02]  /*0700*/  MOV R19, UR16 ;  /* 0x0000001000137c02 */ /* 0x004fe40008000f00 */
[----:B------:R-:W-:Y:S02]  /*0710*/  IADD3.X R18, PT, PT, RZ, RZ, RZ, P0, !PT ;  /* 0x000000ffff127210 */ /* 0x000fe400007fe4ff */
[----:B---3--:R-:W-:-:S04]  /*0720*/  LEA R8, P0, R7, UR6, 0x3 ;  /* 0x0000000607087c11 */ /* 0x008fc8000f8018ff */
[----:B------:R-:W-:Y:S01]  /*0730*/  LEA.HI.X R9, R7, UR7, R18, 0x3, P0 ;  /* 0x0000000707097c11 */ /* 0x000fe200080f1c12 */
[----:B-----5:R-:W-:Y:S01]  /*0740*/  DFMA R10, R14, R16, R10 ;  /* 0x000000100e0a722b */ /* 0x020fe2000000000a */
[----:B------:R-:W-:-:S06]  /*0750*/  IMAD.WIDE R16, R19, 0x8, R12 ;  /* 0x0000000813107825 */ /* 0x000fcc00078e020c */
[----:B------:R1:W-:Y:S04]  /*0760*/  STG.E.64 desc[UR14][R2.64], R10 ;  /* 0x0000000a02007986 */ /* 0x0003e8000c101b0e */
[----:B------:R-:W2:Y:S04]  /*0770*/  LDG.E.64 R14, desc[UR14][R16.64] ;  /* 0x0000000e100e7981 */ /* 0x000ea8000c1e1b00 */
[----:B------:R-:W2:Y:S01]  /*0780*/  LDG.E.64 R12, desc[UR14][R8.64+0x8] ;  /* 0x0000080e080c7981 */ /* 0x000ea2000c1e1b00 */
[----:B------:R-:W-:Y:S01]  /*0790*/  IMAD.WIDE R18, R19, 0x8, R16 ;  /* 0x0000000813127825 */ /* 0x000fe200078e0210 */
[----:B--2---:R-:W-:-:S07]  /*07a0*/  DFMA R12, R12, R14, R10 ;  /* 0x0000000e0c0c722b */ /* 0x004fce000000000a */
[----:B------:R3:W-:Y:S04]  /*07b0*/  STG.E.64 desc[UR14][R2.64], R12 ;  /* 0x0000000c02007986 */ /* 0x0007e8000c101b0e */
[----:B------:R-:W2:Y:S04]  /*07c0*/  LDG.E.64 R14, desc[UR14][R8.64+0x10] ;  /* 0x0000100e080e7981 */ /* 0x000ea8000c1e1b00 */
[----:B------:R-:W2:Y:S01]  /*07d0*/  LDG.E.64 R20, desc[UR14][R18.64] ;  /* 0x0000000e12147981 */ /* 0x000ea2000c1e1b00 */
[----:B------:R-:W-:Y:S01]  /*07e0*/  MOV R7, UR16 ;  /* 0x0000001000077c02 */ /* 0x000fe20008000f00 */
[----:B--2---:R-:W-:-:S04]  /*07f0*/  DFMA R14, R14, R20, R12 ;  /* 0x000000140e0e722b */ /* 0x004fc8000000000c */
[----:B------:R-:W-:-:S03]  /*0800*/  IMAD.WIDE R20, R7, 0x8, R18 ;  /* 0x0000000807147825 */ /* 0x000fc600078e0212 */
[----:B------:R3:W-:Y:S04]  /*0810*/  STG.E.64 desc[UR14][R2.64], R14 ;  /* 0x0000000e02007986 */ /* 0x0007e8000c101b0e */
[----:B-1----:R-:W2:Y:S04]  /*0820*/  LDG.E.64 R10, desc[UR14][R8.64+0x18] ;  /* 0x0000180e080a7981 */ /* 0x002ea8000c1e1b00 */
[----:B------:R-:W2:Y:S01]  /*0830*/  LDG.E.64 R20, desc[UR14][R20.64] ;  /* 0x0000000e14147981 */ /* 0x000ea2000c1e1b00 */
[----:B------:R-:W-:Y:S01]  /*0840*/  IADD3 R6, PT, PT, R6, 0x4, RZ ;  /* 0x0000000406067810 */ /* 0x000fe20007ffe0ff */
[----:B--2---:R-:W-:-:S07]  /*0850*/  DFMA R10, R10, R20, R14 ;  /* 0x000000140a0a722b */ /* 0x004fce000000000e */
[----:B------:R3:W-:Y:S04]  /*0860*/  STG.E.64 desc[UR14][R2.64], R10 ;  /* 0x0000000a02007986 */ /* 0x0007e8000c101b0e */
.L_x_3:
[----:B------:R-:W-:Y:S05]  /*0870*/  BRA.U !UP1, `(.L_x_2) ;  /* 0x0000000109947547 */ /* 0x000fea000b800000 */
[----:B------:R-:W-:Y:S02]  /*0880*/  UISETP.NE.AND UP0, UPT, UR4, 0x1, UPT ;  /* 0x000000010400788c */ /* 0x000fe4000bf05270 */
[----:B------:R-:W-:-:S04]  /*0890*/  ULOP3.LUT UR5, UR16, 0x1, URZ, 0xc0, !UPT ;  /* 0x0000000110057892 */ /* 0x000fc8000f8ec0ff */
[----:B------:R-:W-:-:S03]  /*08a0*/  UISETP.NE.U32.AND UP1, UPT, UR5, 0x1, UPT ;  /* 0x000000010500788c */ /* 0x000fc6000bf25070 */
[----:B------:R-:W-:Y:S08]  /*08b0*/  BRA.U !UP0, `(.L_x_4) ;  /* 0x0000000108587547 */ /* 0x000ff0000b800000 */
[----:B------:R-:W1:Y:S01]  /*08c0*/  LDC.64 R8, c[0x0][0x380] ;  /* 0x0000e000ff087b82 */ /* 0x000e620000000a00 */
[----:B--2---:R-:W-:Y:S01]  /*08d0*/  IMAD.IADD R19, R5, 0x1, R6 ;  /* 0x0000000105137824 */ /* 0x004fe200078e0206 */
[----:B------:R-:W2:Y:S01]  /*08e0*/  LDCU.64 UR4, c[0x0][0x380] ;  /* 0x00007000ff0477ac */ /* 0x000ea20008000a00 */
[----:B------:R-:W-:-:S05]  /*08f0*/  IMAD R7, R6, UR16, R0 ;  /* 0x0000001006077c24 */ /* 0x000fca000f8e0200 */
[----:B---3--:R-:W3:Y:S01]  /*0900*/  LDC.64 R12, c[0x0][0x388] ;  /* 0x0000e200ff0c7b82 */ /* 0x008ee20000000a00 */
[----:B-1----:R-:W-:-:S05]  /*0910*/  IMAD.WIDE.U32 R18, R19, 0x8, R8 ;  /* 0x0000000813127825 */ /* 0x002fca00078e0008 */
[----:B------:R-:W4:Y:S01]  /*0920*/  LDG.E.64 R14, desc[UR14][R18.64] ;  /* 0x0000000e120e7981 */ /* 0x000f22000c1e1b00 */
[----:B---3--:R-:W-:-:S05]  /*0930*/  IMAD.WIDE R12, R7, 0x8, R12 ;  /* 0x00000008070c7825 */ /* 0x008fca00078e020c */
[----:B------:R-:W4:Y:S01]  /*0940*/  LDG.E.64 R16, desc[UR14][R12.64] ;  /* 0x0000000e0c107981 */ /* 0x000f22000c1e1b00 */
[----:B------:R-:W-:Y:S02]  /*0950*/  IADD3 R7, P0, PT, R5, R6, RZ ;  /* 0x0000000605077210 */ /* 0x000fe40007f1e0ff */
[----:B------:R-:W-:Y:S02]  /*0960*/  MOV R21, UR16 ;  /* 0x0000001000157c02 */ /* 0x000fe40008000f00 */
[----:B------:R-:W-:Y:S02]  /*0970*/  IADD3.X R20, PT, PT, RZ, RZ, RZ, P0, !PT ;  /* 0x000000ffff147210 */ /* 0x000fe400007fe4ff */
[----:B--2---:R-:W-:-:S04]  /*0980*/  LEA R8, P0, R7, UR4, 0x3 ;  /* 0x0000000407087c11 */ /* 0x004fc8000f8018ff */
[----:B------:R-:W-:Y:S01]  /*0990*/  LEA.HI.X R9, R7, UR5, R20, 0x3, P0 ;  /* 0x0000000507097c11 */ /* 0x000fe200080f1c14 */
[----:B----4-:R-:W-:Y:S01]  /*09a0*/  DFMA R14, R14, R16, R10 ;  /* 0x000000100e0e722b */ /* 0x010fe2000000000a */
[----:B------:R-:W-:-:S06]  /*09b0*/  IMAD.WIDE R16, R21, 0x8, R12 ;  /* 0x0000000815107825 */ /* 0x000fcc00078e020c */
[----:B------:R1:W-:Y:S04]  /*09c0*/  STG.E.64 desc[UR14][R2.64], R14 ;  /* 0x0000000e02007986 */ /* 0x0003e8000c101b0e */
[----:B------:R-:W2:Y:S04]  /*09d0*/  LDG.E.64 R8, desc[UR14][R8.64+0x8] ;  /* 0x0000080e08087981 */ /* 0x000ea8000c1e1b00 */
[----:B------:R-:W2:Y:S01]  /*09e0*/  LDG.E.64 R10, desc[UR14][R16.64] ;  /* 0x0000000e100a7981 */ /* 0x000ea2000c1e1b00 */
[----:B------:R-:W-:Y:S01]  /*09f0*/  IADD3 R6, PT, PT, R6, 0x2, RZ ;  /* 0x0000000206067810 */ /* 0x000fe20007ffe0ff */
[----:B--2---:R-:W-:-:S07]  /*0a00*/  DFMA R10, R8, R10, R14 ;  /* 0x0000000a080a722b */ /* 0x004fce000000000e */
[----:B------:R1:W-:Y:S04]  /*0a10*/  STG.E.64 desc[UR14][R2.64], R10 ;  /* 0x0000000a02007986 */ /* 0x0003e8000c101b0e */
.L_x_4:
[----:B------:R-:W-:Y:S05]  /*0a20*/  BRA.U UP1, `(.L_x_2) ;  /* 0x0000000101287547 */ /* 0x000fea000b800000 */
[----:B------:R-:W4:Y:S01]  /*0a30*/  LDC.64 R8, c[0x0][0x380] ;  /* 0x0000e000ff087b82 */ /* 0x000f220000000a00 */
[----:B------:R-:W-:Y:S01]  /*0a40*/  IADD3 R7, PT, PT, R5, R6, RZ ;  /* 0x0000000605077210 */ /* 0x000fe20007ffe0ff */
[----:B------:R-:W-:-:S06]  /*0a50*/  IMAD R5, R6, UR16, R0 ;  /* 0x0000001006057c24 */ /* 0x000fcc000f8e0200 */
[----:B---3--:R-:W3:Y:S01]  /*0a60*/  LDC.64 R12, c[0x0][0x388] ;  /* 0x0000e200ff0c7b82 */ /* 0x008ee20000000a00 */
[----:B----4-:R-:W-:-:S06]  /*0a70*/  IMAD.WIDE.U32 R6, R7, 0x8, R8 ;  /* 0x0000000807067825 */ /* 0x010fcc00078e0008 */
[----:B------:R-:W1:Y:S01]  /*0a80*/  LDG.E.64 R6, desc[UR14][R6.64] ;  /* 0x0000000e06067981 */ /* 0x000e62000c1e1b00 */
[----:B---3--:R-:W-:-:S06]  /*0a90*/  IMAD.WIDE R8, R5, 0x8, R12 ;  /* 0x0000000805087825 */ /* 0x008fcc00078e020c */
[----:B------:R-:W1:Y:S02]  /*0aa0*/  LDG.E.64 R8, desc[UR14][R8.64] ;  /* 0x0000000e08087981 */ /* 0x000e64000c1e1b00 */
[----:B-12---:R-:W-:-:S07]  /*0ab0*/  DFMA R10, R6, R8, R10 ;  /* 0x00000008060a722b */ /* 0x006fce000000000a */
[----:B------:R4:W-:Y:S04]  /*0ac0*/  STG.E.64 desc[UR14][R2.64], R10 ;  /* 0x0000000a02007986 */ /* 0x0009e8000c101b0e */
.L_x_2:
[----:B01234-:R-:W0:Y:S08]  /*0ad0*/  LDC.64 R2, c[0x0][0x3a0] ;  /* 0x0000e800ff027b82 */ /* 0x01fe300000000a00 */
[----:B------:R-:W1:Y:S08]  /*0ae0*/  LDC.64 R8, c[0x0][0x3a8] ;  /* 0x0000ea00ff087b82 */ /* 0x000e700000000a00 */
[----:B------:R-:W2:Y:S01]  /*0af0*/  LDC.64 R12, c[0x0][0x398] ;  /* 0x0000e600ff0c7b82 */ /* 0x000ea20000000a00 */
[----:B0-----:R-:W-:-:S05]  /*0b00*/  IMAD.WIDE R2, R4, 0x8, R2 ;  /* 0x0000000804027825 */ /* 0x001fca00078e0202 */
[----:B------:R-:W3:Y:S01]  /*0b10*/  LDG.E.64 R6, desc[UR14][R2.64] ;  /* 0x0000000e02067981 */ /* 0x000ee2000c1e1b00 */
[----:B-1----:R-:W-:Y:S01]  /*0b20*/  IMAD.WIDE R8, R4, 0x8, R8 ;  /* 0x0000000804087825 */ /* 0x002fe200078e0208 */
[----:B---3--:R-:W-:-:S07]  /*0b30*/  DADD R6, R6, R10 ;  /* 0x0000000006067229 */ /* 0x008fce000000000a */
[----:B------:R-:W-:Y:S04]  /*0b40*/  STG.E.64 desc[UR14][R2.64], R6 ;  /* 0x0000000602007986 */ /* 0x000fe8000c101b0e */
[----:B------:R-:W3:Y:S01]  /*0b50*/  LDG.E.64 R10, desc[UR14][R8.64] ;  /* 0x0000000e080a7981 */ /* 0x000ee2000c1e1b00 */
[----:B--2---:R-:W-:Y:S01]  /*0b60*/  IMAD.WIDE R4, R4, 0x8, R12 ;  /* 0x0000000804047825 */ /* 0x004fe200078e020c */
[----:B---3--:R-:W-:-:S07]  /*0b70*/  DADD R10, R6, R10 ;  /* 0x00000000060a7229 */ /* 0x008fce000000000a */
[----:B------:R-:W-:Y:S04]  /*0b80*/  STG.E.64 desc[UR14][R8.64], R10 ;  /* 0x0000000a08007986 */ /* 0x000fe8000c101b0e */
[----:B------:R-:W2:Y:S04]  /*0b90*/  LDG.E.64 R12, desc[UR14][R2.64] ;  /* 0x0000000e020c7981 */ /* 0x000ea8000c1e1b00 */
[----:B------:R-:W2:Y:S02]  /*0ba0*/  LDG.E.64 R4, desc[UR14][R4.64] ;  /* 0x0000000e04047981 */ /* 0x000ea4000c1e1b00 */
[----:B--2---:R-:W-:-:S07]  /*0bb0*/  DADD R12, R4, R12 ;  /* 0x00000000040c7229 */ /* 0x004fce000000000c */
[----:B------:R-:W-:Y:S01]  /*0bc0*/  STG.E.64 desc[UR14][R2.64], R12 ;  /* 0x0000000c02007986 */ /* 0x000fe2000c101b0e */
[----:B------:R-:W-:Y:S05]  /*0bd0*/  EXIT ;  /* 0x000000000000794d */ /* 0x000fea0003800000 */
.L_x_5:
[----:B------:R-:W-:-:S00]  /*0be0*/  BRA `(.L_x_5) ;  /* 0xfffffffc00fc7947 */ /* 0x000fc0000383ffff */
[----:B------:R-:W-:-:S00]  /*0bf0*/  NOP ;  /* 0x0000000000007918 */ /* 0x000fc00000000000 */
        /* <DEDUP_REMOVED lines=8> */
.L_x_29:


//--------------------- .text._Z11mul_sub_incPdS_S_S_S_i --------------------------
	.section	.text._Z11mul_sub_incPdS_S_S_S_i,"ax",@progbits
	.align	128
        .global         _Z11mul_sub_incPdS_S_S_S_i
        .type           _Z11mul_sub_incPdS_S_S_S_i,@function
        .size           _Z11mul_sub_incPdS_S_S_S_i,(.L_x_30 - _Z11mul_sub_incPdS_S_S_S_i)
        .other          _Z11mul_sub_incPdS_S_S_S_i,@"STO_CUDA_ENTRY STV_DEFAULT"
_Z11mul_sub_incPdS_S_S_S_i:
.text._Z11mul_sub_incPdS_S_S_S_i:
        /* <DEDUP_REMOVED lines=29> */
[----:B------:R-:W-:Y:S01]  /*01d0*/  IMAD.U32 R7, RZ, RZ, UR21 ;  /* 0x00000015ff077e24 */ /* 0x000fe2000f8e00ff */
[----:B------:R-:W-:Y:S02]  /*01e0*/  UIMAD.WIDE UR6, UR16, 0x10, UR22 ;  /* 0x00000010100678a5 */ /* 0x000fe4000f8e0216 */
[----:B------:R-:W-:Y:S01]  /*01f0*/  UIMAD.WIDE UR8, UR16, 0x18, UR22 ;  /* 0x00000018100878a5 */ /* 0x000fe2000f8e0216 */
[----:B------:R-:W-:Y:S01]  /*0200*/  IMAD.WIDE.U32 R6, R5, 0x8, R6 ;  /* 0x0000000805067825 */ /* 0x000fe200078e0006 */
[----:B------:R-:W-:Y:S02]  /*0210*/  UIMAD.WIDE UR10, UR16, 0x20, UR22 ;  /* 0x00000020100a78a5 */ /* 0x000fe4000f8e0216 */
[----:B------:R-:W-:Y:S01]  /*0220*/  UIMAD.WIDE UR12, UR16, 0x30, UR22 ;  /* 0x00000030100c78a5 */ /* 0x000fe2000f8e0216 */
[----:B------:R-:W-:-:S04]  /*0230*/  IADD3 R13, P0, PT, R6, 0x20, RZ ;  /* 0x00000020060d7810 */ /* 0x000fc80007f1e0ff */
[----:B------:R-:W-:-:S09]  /*0240*/  IADD3.X R14, PT, PT, RZ, R7, RZ, P0, !PT ;  /* 0x00000007ff0e7210 */ /* 0x000fd200007fe4ff */
.L_x_7:
[----:B------:R-:W-:Y:S01]  /*0250*/  IMAD.MOV.U32 R9, RZ, RZ, 0x8 ;  /* 0x00000008ff097424 */ /* 0x000fe200078e00ff */
[----:B------:R-:W-:Y:S02]  /*0260*/  MOV R6, R13 ;  /* 0x0000000d00067202 */ /* 0x000fe40000000f00 */
[----:B------:R-:W-:Y:S01]  /*0270*/  MOV R7, R14 ;  /* 0x0000000e00077202 */ /* 0x000fe20000000f00 */
[----:B------:R-:W-:-:S04]  /*0280*/  IMAD.WIDE R8, R12, R9, UR22 ;  /* 0x000000160c087e25 */ /* 0x000fc8000f8e0209 */
[----:B--2---:R-:W2:Y:S04]  /*0290*/  LDG.E.64 R14, desc[UR14][R6.64+-0x20] ;  /* 0xffffe00e060e7981 */ /* 0x004ea8000c1e1b00 */
[----:B------:R-:W2:Y:S01]  /*02a0*/  LDG.E.64 R16, desc[UR14][R8.64] ;  /* 0x0000000e08107981 */ /* 0x000ea2000c1e1b00 */
[----:B------:R-:W-:-:S06]  /*02b0*/  UIMAD.WIDE UR18, UR16, 0x8, UR22 ;  /* 0x00000008101278a5 */ /* 0x000fcc000f8e0216 */
[----:B------:R-:W-:Y:S01]  /*02c0*/  MOV R18, UR18 ;  /* 0x0000001200127c02 */ /* 0x000fe20008000f00 */
[----:B------:R-:W-:Y:S01]  /*02d0*/  IMAD.U32 R19, RZ, RZ, UR19 ;  /* 0x00000013ff137e24 */ /* 0x000fe2000f8e00ff */
[----:B--2---:R-:W-:-:S03]  /*02e0*/  DFMA R14, R14, R16, R10 ;  /* 0x000000100e0e722b */ /* 0x004fc6000000000a */
[----:B------:R-:W-:-:S04]  /*02f0*/  IMAD.WIDE R10, R12, 0x8, R18 ;  /* 0x000000080c0a7825 */ /* 0x000fc800078e0212 */
        /* <DEDUP_REMOVED lines=19> */
[----:B--2---:R-:W4:Y:S01]  /*0430*/  LDG.E.64 R16, desc[UR14][R6.64] ;  /* 0x0000000e06107981 */ /* 0x004f22000c1e1b00 */
[----:B------:R-:W-:Y:S01]  /*0440*/  MOV R13, UR16 ;  /* 0x00000010000d7c02 */ /* 0x000fe20008000f00 */
[----:B----4-:R-:W-:-:S04]  /*0450*/  DFMA R22, R16, R10, R20 ;  /* 0x0000000a1016722b */ /* 0x010fc80000000014 */
[----:B------:R-:W-:-:S03]  /*0460*/  IMAD.WIDE R16, R13, 0x28, R8 ;  /* 0x000000280d107825 */ /* 0x000fc600078e0208 */
[----:B------:R2:W-:Y:S04]  /*0470*/  STG.E.64 desc[UR14][R2.64], R22 ;  /* 0x0000001602007986 */ /* 0x0005e8000c101b0e */
[----:B------:R-:W1:Y:S04]  /*0480*/  LDG.E.64 R16, desc[UR14][R16.64] ;  /* 0x0000000e10107981 */ /* 0x000e68000c1e1b00 */
[----:B------:R-:W1:Y:S01]  /*0490*/  LDG.E.64 R14, desc[UR14][R6.64+0x8] ;  /* 0x0000080e060e7981 */ /* 0x000e62000c1e1b00 */
[----:B------:R-:W-:Y:S01]  /*04a0*/  IMAD.MOV.U32 R13, RZ, RZ, 0x8 ;  /* 0x00000008ff0d7424 */ /* 0x000fe200078e00ff */
[----:B-1----:R-:W-:-:S03]  /*04b0*/  DFMA R18, R14, R16, R22 ;  /* 0x000000100e12722b */ /* 0x002fc60000000016 */
[----:B------:R-:W-:-:S04]  /*04c0*/  IMAD.WIDE R14, R12, R13, UR12 ;  /* 0x0000000c0c0e7e25 */ /* 0x000fc8000f8e020d */
[----:B------:R2:W-:Y:S04]  /*04d0*/  STG.E.64 desc[UR14][R2.64], R18 ;  /* 0x0000001202007986 */ /* 0x0005e8000c101b0e */
[----:B------:R-:W3:Y:S04]  /*04e0*/  LDG.E.64 R14, desc[UR14][R14.64] ;  /* 0x0000000e0e0e7981 */ /* 0x000ee8000c1e1b00 */
[----:B------:R-:W3:Y:S01]  /*04f0*/  LDG.E.64 R10, desc[UR14][R6.64+0x10] ;  /* 0x0000100e060a7981 */ /* 0x000ee2000c1e1b00 */
[----:B------:R-:W-:-:S05]  /*0500*/  MOV R13, UR16 ;  /* 0x00000010000d7c02 */ /* 0x000fca0008000f00 */
[----:B------:R-:W-:Y:S01]  /*0510*/  IMAD.WIDE R8, R13, 0x38, R8 ;  /* 0x000000380d087825 */ /* 0x000fe200078e0208 */
[----:B---3--:R-:W-:-:S07]  /*0520*/  DFMA R20, R10, R14, R18 ;  /* 0x0000000e0a14722b */ /* 0x008fce0000000012 */
[----:B------:R2:W-:Y:S04]  /*0530*/  STG.E.64 desc[UR14][R2.64], R20 ;  /* 0x0000001402007986 */ /* 0x0005e8000c101b0e */
[----:B------:R-:W3:Y:S04]  /*0540*/  LDG.E.64 R8, desc[UR14][R8.64] ;  /* 0x0000000e08087981 */ /* 0x000ee8000c1e1b00 */
[----:B------:R-:W3:Y:S01]  /*0550*/  LDG.E.64 R10, desc[UR14][R6.64+0x18] ;  /* 0x0000180e060a7981 */ /* 0x000ee2000c1e1b00 */
[----:B------:R-:W-:Y:S01]  /*0560*/  UIADD3 UR4, UPT, UPT, UR4, 0x8, URZ ;  /* 0x0000000804047890 */ /* 0x000fe2000fffe0ff */
[----:B------:R-:W-:-:S02]  /*0570*/  MOV R15, UR16 ;  /* 0x00000010000f7c02 */ /* 0x000fc40008000f00 */
[----:B------:R-:W-:Y:S01]  /*0580*/  IADD3 R13, P0, PT, R6, 0x40, RZ ;  /* 0x00000040060d7810 */ /* 0x000fe20007f1e0ff */
[----:B------:R-:W-:Y:S02]  /*0590*/  UISETP.NE.AND UP0, UPT, UR4, URZ, UPT ;  /* 0x000000ff0400728c */ /* 0x000fe4000bf05270 */
[----:B------:R-:W-:Y:S01]  /*05a0*/  IMAD R12, R15, 0x8, R12 ;  /* 0x000000080f0c7824 */ /* 0x000fe200078e020c */
[----:B------:R-:W-:Y:S01]  /*05b0*/  IADD3.X R14, PT, PT, RZ, R7, RZ, P0, !PT ;  /* 0x00000007ff0e7210 */ /* 0x000fe200007fe4ff */
[----:B---3--:R-:W-:-:S07]  /*05c0*/  DFMA R10, R10, R8, R20 ;  /* 0x000000080a0a722b */ /* 0x008fce0000000014 */
[----:B------:R2:W-:Y:S01]  /*05d0*/  STG.E.64 desc[UR14][R2.64], R10 ;  /* 0x0000000a02007986 */ /* 0x0005e2000c101b0e */
[----:B------:R-:W-:Y:S05]  /*05e0*/  BRA.U UP0, `(.L_x_7) ;  /* 0xfffffffd00187547 */ /* 0x000fea000b83ffff */
[----:B------:R-:W-:-:S06]  /*05f0*/  ULOP3.LUT UR4, UR16, 0x7ffffff8, URZ, 0xc0, !UPT ;  /* 0x7ffffff810047892 */ /* 0x000fcc000f8ec0ff */
[----:B------:R-:W-:-:S07]  /*0600*/  MOV R6, UR4 ;  /* 0x0000000400067c02 */ /* 0x000fce0008000f00 */
.L_x_6:
        /* <DEDUP_REMOVED lines=8> */
[----:B------:R-:W-:Y:S01]  /*0690*/  IADD3 R7, PT, PT, R5, R6, RZ ;  /* 0x0000000605077210 */ /* 0x000fe20007ffe0ff */
[----:B------:R-:W-:Y:S01]  /*06a0*/  IMAD R9, R6, UR16, R0 ;  /* 0x0000001006097c24 */ /* 0x000fe2000f8e0200 */
[----:B------:R-:W3:Y:S05]  /*06b0*/  LDCU.64 UR6, c[0x0][0x380] ;  /* 0x00007000ff0677ac */ /* 0x000eea0008000a00 */
[----:B------:R-:W4:Y:S01]  /*06c0*/  LDC.64 R12, c[0x0][0x388] ;  /* 0x0000e200ff0c7b82 */ /* 0x000f220000000a00 */
[----:B-1----:R-:W-:-:S06]  /*06d0*/  IMAD.WIDE.U32 R14, R7, 0x8, R14 ;  /* 0x00000008070e7825 */ /* 0x002fcc00078e000e */
[----:B------:R-:W5:Y:S01]  /*06e0*/  LDG.E.64 R14, desc[UR14][R14.64] ;  /* 0x0000000e0e0e7981 */ /* 0x000f62000c1e1b00 */
[----:B----4-:R-:W-:-:S05]  /*06f0*/  IMAD.WIDE R12, R9, 0x8, R12 ;  /* 0x00000008090c7825 */ /* 0x010fca00078e020c */
[----:B------:R-:W5:Y:S01]  /*0700*/  LDG.E.64 R16, desc[UR14][R12.64] ;  /* 0x0000000e0c107981 */ /* 0x000f62000c1e1b00 */
[----:B------:R-:W-:Y:S01]  /*0710*/  IADD3 R7, P0, PT, R5, R6, RZ ;  /* 0x0000000605077210 */ /* 0x000fe20007f1e0ff */
[----:B--2---:R-:W-:-:S03]  /*0720*/  IMAD.U32 R19, RZ, RZ, UR16 ;  /* 0x00000010ff137e24 */ /* 0x004fc6000f8e00ff */
        /* <DEDUP_REMOVED lines=22> */
.L_x_9:
[----:B------:R-:W-:Y:S05]  /*0890*/  BRA.U !UP1, `(.L_x_8) ;  /* 0x0000000109947547 */ /* 0x000fea000b800000 */
[----:B------:R-:W-:Y:S02]  /*08a0*/  UISETP.NE.AND UP0, UPT, UR4, 0x1, UPT ;  /* 0x000000010400788c */ /* 0x000fe4000bf05270 */
[----:B------:R-:W-:-:S04]  /*08b0*/  ULOP3.LUT UR5, UR16, 0x1, URZ, 0xc0, !UPT ;  /* 0x0000000110057892 */ /* 0x000fc8000f8ec0ff */
[----:B------:R-:W-:-:S03]  /*08c0*/  UISETP.NE.U32.AND UP1, UPT, UR5, 0x1, UPT ;  /* 0x000000010500788c */ /* 0x000fc6000bf25070 */
[----:B------:R-:W-:Y:S08]  /*08d0*/  BRA.U !UP0, `(.L_x_10) ;  /* 0x0000000108587547 */ /* 0x000ff0000b800000 */
[----:B------:R-:W1:Y:S01]  /*08e0*/  LDC.64 R8, c[0x0][0x380] ;  /* 0x0000e000ff087b82 */ /* 0x000e620000000a00 */
[----:B--2---:R-:W-:Y:S01]  /*08f0*/  IADD3 R19, PT, PT, R5, R6, RZ ;  /* 0x0000000605137210 */ /* 0x004fe20007ffe0ff */
[----:B------:R-:W-:Y:S01]  /*0900*/  IMAD R7, R6, UR16, R0 ;  /* 0x0000001006077c24 */ /* 0x000fe2000f8e0200 */
[----:B------:R-:W2:Y:S05]  /*0910*/  LDCU.64 UR4, c[0x0][0x380] ;  /* 0x00007000ff0477ac */ /* 0x000eaa0008000a00 */
[----:B---3--:R-:W3:Y:S01]  /*0920*/  LDC.64 R12, c[0x0][0x388] ;  /* 0x0000e200ff0c7b82 */ /* 0x008ee20000000a00 */
[----:B-1----:R-:W-:-:S05]  /*0930*/  IMAD.WIDE.U32 R18, R19, 0x8, R8 ;  /* 0x0000000813127825 */ /* 0x002fca00078e0008 */
[----:B------:R-:W4:Y:S01]  /*0940*/  LDG.E.64 R14, desc[UR14][R18.64] ;  /* 0x0000000e120e7981 */ /* 0x000f22000c1e1b00 */
[----:B---3--:R-:W-:-:S05]  /*0950*/  IMAD.WIDE R12, R7, 0x8, R12 ;  /* 0x00000008070c7825 */ /* 0x008fca00078e020c */
[----:B------:R-:W4:Y:S01]  /*0960*/  LDG.E.64 R16, desc[UR14][R12.64] ;  /* 0x0000000e0c107981 */ /* 0x000f22000c1e1b00 */
[----:B------:R-:W-:Y:S02]  /*0970*/  IADD3 R7, P0, PT, R5, R6, RZ ;  /* 0x0000000605077210 */ /* 0x000fe40007f1e0ff */
[----:B------:R-:W-:-:S03]  /*0980*/  MOV R21, UR16 ;  /* 0x0000001000157c02 */ /* 0x000fc60008000f00 */
[----:B------:R-:W-:Y:S01]  /*0990*/  IMAD.X R20, RZ, RZ, RZ, P0 ;  /* 0x000000ffff147224 */ /* 0x000fe200000e06ff */
        /* <DEDUP_REMOVED lines=10> */
.L_x_10:
        /* <DEDUP_REMOVED lines=11> */
.L_x_8:
[----:B------:R-:W5:Y:S08]  /*0af0*/  LDC.64 R6, c[0x0][0x390] ;  /* 0x0000e400ff067b82 */ /* 0x000f700000000a00 */
[----:B---3--:R-:W1:Y:S01]  /*0b00*/  LDC.64 R12, c[0x0][0x3a0] ;  /* 0x0000e800ff0c7b82 */ /* 0x008e620000000a00 */
[----:B-----5:R-:W-:-:S05]  /*0b10*/  IMAD.WIDE R6, R4, 0x8, R6 ;  /* 0x0000000804067825 */ /* 0x020fca00078e0206 */
[----:B------:R-:W3:Y:S02]  /*0b20*/  LDG.E.64 R8, desc[UR14][R6.64] ;  /* 0x0000000e06087981 */ /* 0x000ee4000c1e1b00 */
[----:B---3--:R-:W-:Y:S01]  /*0b30*/  DADD R8, R8, -R10 ;  /* 0x0000000008087229 */ /* 0x008fe2000000080a */
[----:B-12-4-:R-:W-:-:S06]  /*0b40*/  IMAD.WIDE R10, R4, 0x8, R12 ;  /* 0x00000008040a7825 */ /* 0x016fcc00078e020c */
[----:B------:R-:W-:Y:S04]  /*0b50*/  STG.E.64 desc[UR14][R2.64], R8 ;  /* 0x0000000802007986 */ /* 0x000fe8000c101b0e */
[----:B------:R-:W2:Y:S04]  /*0b60*/  LDG.E.64 R4, desc[UR14][R6.64] ;  /* 0x0000000e06047981 */ /* 0x000ea8000c1e1b00 */
[----:B------:R-:W2:Y:S02]  /*0b70*/  LDG.E.64 R12, desc[UR14][R10.64] ;  /* 0x0000000e0a0c7981 */ /* 0x000ea4000c1e1b00 */
[----:B--2---:R-:W-:-:S07]  /*0b80*/  DADD R4, R4, R12 ;  /* 0x0000000004047229 */ /* 0x004fce000000000c */
[----:B------:R-:W-:Y:S01]  /*0b90*/  STG.E.64 desc[UR14][R10.64], R4 ;  /* 0x000000040a007986 */ /* 0x000fe2000c101b0e */
[----:B------:R-:W-:Y:S05]  /*0ba0*/  EXIT ;  /* 0x000000000000794d */ /* 0x000fea0003800000 */
.L_x_11:
        /* <DEDUP_REMOVED lines=13> */
.L_x_30:


//--------------------- .text._Z7mul_addPdS_S_S_i --------------------------
	.section	.text._Z7mul_addPdS_S_S_i,"ax",@progbits
	.align	128
        .global         _Z7mul_addPdS_S_S_i
        .type           _Z7mul_addPdS_S_S_i,@function
        .size           _Z7mul_addPdS_S_S_i,(.L_x_31 - _Z7mul_addPdS_S_S_i)
        .other          _Z7mul_addPdS_S_S_i,@"STO_CUDA_ENTRY STV_DEFAULT"
_Z7mul_addPdS_S_S_i:
.text._Z7mul_addPdS_S_S_i:
        /* <DEDUP_REMOVED lines=15> */
[----:B------:R-:W-:-:S05]  /*00f0*/  IMAD R5, R5, UR18, RZ ;  /* 0x0000001205057c24 */ /* 0x000fca000f8e02ff */
[----:B------:R-:W-:Y:S01]  /*0100*/  IADD3 R7, PT, PT, R0, R5, RZ ;  /* 0x0000000500077210 */ /* 0x000fe20007ffe0ff */
[----:B------:R-:W2:Y:S04]  /*0110*/  LDC.64 R2, c[0x0][0x398] ;  /* 0x0000e600ff027b82 */ /* 0x000ea80000000a00 */
[----:B0-----:R-:W-:-:S06]  /*0120*/  IMAD.WIDE R8, R7, 0x8, R8 ;  /* 0x0000000807087825 */ /* 0x001fcc00078e0208 */
[----:B-1----:R-:W3:Y:S01]  /*0130*/  LDG.E.64 R8, desc[UR16][R8.64] ;  /* 0x0000001008087981 */ /* 0x002ee2000c1e1b00 */
[----:B------:R-:W-:Y:S01]  /*0140*/  UISETP.GE.U32.AND UP0, UPT, UR18, 0x8, UPT ;  /* 0x000000081200788c */ /* 0x000fe2000bf06070 */
[----:B--2---:R-:W-:-:S04]  /*0150*/  IMAD.WIDE R2, R7, 0x8, R2 ;  /* 0x0000000807027825 */ /* 0x004fc800078e0202 */
[----:B------:R-:W-:Y:S01]  /*0160*/  HFMA2 R4, -RZ, RZ, 0, 0 ;  /* 0x00000000ff047431 */ /* 0x000fe200000001ff */
[----:B---3--:R0:W-:Y:S03]  /*0170*/  STG.E.64 desc[UR16][R2.64], R8 ;  /* 0x0000000802007986 */ /* 0x0081e6000c101b10 */
[----:B------:R-:W-:Y:S05]  /*0180*/  BRA.U !UP0, `(.L_x_12) ;  /* 0x00000005081c7547 */ /* 0x000fea000b800000 */
[----:B------:R-:W1:Y:S01]  /*0190*/  LDCU.128 UR20, c[0x0][0x380] ;  /* 0x00007000ff1477ac */ /* 0x000e620008000c00 */
[----:B------:R-:W-:Y:S01]  /*01a0*/  MOV R4, R0 ;  /* 0x0000000000047202 */ /* 0x000fe20000000f00 */
        /* <DEDUP_REMOVED lines=9> */
[----:B------:R-:W-:Y:S01]  /*0240*/  IADD3 R12, P0, PT, R6, 0x20, RZ ;  /* 0x00000020060c7810 */ /* 0x000fe20007f1e0ff */
[----:B------:R-:W-:-:S03]  /*0250*/  UIMAD.WIDE UR14, UR18, 0x38, UR22 ;  /* 0x00000038120e78a5 */ /* 0x000fc6000f8e0216 */
[----:B------:R-:W-:-:S09]  /*0260*/  IADD3.X R13, PT, PT, RZ, R7, RZ, P0, !PT ;  /* 0x00000007ff0d7210 */ /* 0x000fd200007fe4ff */
.L_x_13:
[----:B------:R-:W-:Y:S01]  /*0270*/  IMAD.MOV.U32 R11, RZ, RZ, 0x8 ;  /* 0x00000008ff0b7424 */ /* 0x000fe200078e00ff */
[----:B------:R-:W-:Y:S02]  /*0280*/  MOV R6, R12 ;  /* 0x0000000c00067202 */ /* 0x000fe40000000f00 */
[----:B------:R-:W-:Y:S01]  /*0290*/  MOV R7, R13 ;  /* 0x0000000d00077202 */ /* 0x000fe20000000f00 */
[----:B------:R-:W-:-:S04]  /*02a0*/  IMAD.WIDE R10, R4, R11, UR22 ;  /* 0x00000016040a7e25 */ /* 0x000fc8000f8e020b */
[----:B------:R-:W2:Y:S04]  /*02b0*/  LDG.E.64 R12, desc[UR16][R6.64+-0x20] ;  /* 0xffffe010060c7981 */ /* 0x000ea8000c1e1b00 */
[----:B------:R-:W2:Y:S01]  /*02c0*/  LDG.E.64 R14, desc[UR16][R10.64] ;  /* 0x000000100a0e7981 */ /* 0x000ea2000c1e1b00 */
[----:B-1----:R-:W-:Y:S01]  /*02d0*/  IMAD.U32 R17, RZ, RZ, UR18 ;  /* 0x00000012ff117e24 */ /* 0x002fe2000f8e00ff */
[----:B--2---:R-:W-:-:S03]  /*02e0*/  DFMA R14, R12, R14, R8 ;  /* 0x0000000e0c0e722b */ /* 0x004fc60000000008 */
[----:B0-----:R-:W-:-:S04]  /*02f0*/  IMAD.WIDE R8, R17, 0x8, R10 ;  /* 0x0000000811087825 */ /* 0x001fc800078e020a */
[----:B------:R0:W-:Y:S04]  /*0300*/  STG.E.64 desc[UR16][R2.64], R14 ;  /* 0x0000000e02007986 */ /* 0x0001e8000c101b10 */
[----:B------:R-:W2:Y:S04]  /*0310*/  LDG.E.64 R8, desc[UR16][R8.64] ;  /* 0x0000001008087981 */ /* 0x000ea8000c1e1b00 */
[----:B------:R-:W2:Y:S01]  /*0320*/  LDG.E.64 R12, desc[UR16][R6.64+-0x18] ;  /* 0xffffe810060c7981 */ /* 0x000ea2000c1e1b00 */
[----:B------:R-:W-:Y:S01]  /*0330*/  UIMAD.WIDE UR20, UR18, 0x10, UR22 ;  /* 0x00000010121478a5 */ /* 0x000fe2000f8e0216 */
[----:B------:R-:W-:Y:S01]  /*0340*/  MOV R19, 0x8 ;  /* 0x0000000800137802 */ /* 0x000fe20000000f00 */
[----:B--2---:R-:W-:-:S04]  /*0350*/  DFMA R16, R12, R8, R14 ;  /* 0x000000080c10722b */ /* 0x004fc8000000000e */
[----:B------:R-:W-:-:S03]  /*0360*/  IMAD.WIDE R12, R4, R19, UR20 ;  /* 0x00000014040c7e25 */ /* 0x000fc6000f8e0213 */
[----:B------:R-:W-:Y:S04]  /*0370*/  STG.E.64 desc[UR16][R2.64], R16 ;  /* 0x0000001002007986 */ /* 0x000fe8000c101b10 */
[----:B------:R-:W2:Y:S04]  /*0380*/  LDG.E.64 R12, desc[UR16][R12.64] ;  /* 0x000000100c0c7981 */ /* 0x000ea8000c1e1b00 */
[----:B------:R-:W2:Y:S01]  /*0390*/  LDG.E.64 R10, desc[UR16][R6.64+-0x10] ;  /* 0xfffff010060a7981 */ /* 0x000ea2000c1e1b00 */
[----:B------:R-:W-:Y:S01]  /*03a0*/  IMAD.WIDE R18, R4, R19, UR6 ;  /* 0x0000000604127e25 */ /* 0x000fe2000f8e0213 */
[----:B--2---:R-:W-:-:S07]  /*03b0*/  DFMA R10, R10, R12, R16 ;  /* 0x0000000c0a0a722b */ /* 0x004fce0000000010 */
[----:B------:R1:W-:Y:S04]  /*03c0*/  STG.E.64 desc[UR16][R2.64], R10 ;  /* 0x0000000a02007986 */ /* 0x0003e8000c101b10 */
[----:B0-----:R-:W2:Y:S04]  /*03d0*/  LDG.E.64 R14, desc[UR16][R18.64] ;  /* 0x00000010120e7981 */ /* 0x001ea8000c1e1b00 */
[----:B------:R-:W2:Y:S01]  /*03e0*/  LDG.E.64 R8, desc[UR16][R6.64+-0x8] ;  /* 0xfffff81006087981 */ /* 0x000ea2000c1e1b00 */
[----:B------:R-:W-:Y:S01]  /*03f0*/  MOV R21, 0x8 ;  /* 0x0000000800157802 */ /* 0x000fe20000000f00 */
[----:B--2---:R-:W-:-:S04]  /*0400*/  DFMA R14, R8, R14, R10 ;  /* 0x0000000e080e722b */ /* 0x004fc8000000000a */
[----:B------:R-:W-:-:S03]  /*0410*/  IMAD.WIDE R8, R4, R21, UR8 ;  /* 0x0000000804087e25 */ /* 0x000fc6000f8e0215 */
[----:B------:R0:W-:Y:S04]  /*0420*/  STG.E.64 desc[UR16][R2.64], R14 ;  /* 0x0000000e02007986 */ /* 0x0001e8000c101b10 */
[----:B------:R-:W2:Y:S04]  /*0430*/  LDG.E.64 R8, desc[UR16][R8.64] ;  /* 0x0000001008087981 */ /* 0x000ea8000c1e1b00 */
[----:B------:R-:W2:Y:S01]  /*0440*/  LDG.E.64 R12, desc[UR16][R6.64] ;  /* 0x00000010060c7981 */ /* 0x000ea2000c1e1b00 */
[----:B-1----:R-:W-:Y:S01]  /*0450*/  IMAD.WIDE R10, R4, R21, UR10 ;  /* 0x0000000a040a7e25 */ /* 0x002fe2000f8e0215 */
[----:B--2---:R-:W-:-:S07]  /*0460*/  DFMA R16, R12, R8, R14 ;  /* 0x000000080c10722b */ /* 0x004fce000000000e */
[----:B------:R1:W-:Y:S04]  /*0470*/  STG.E.64 desc[UR16][R2.64], R16 ;  /* 0x0000001002007986 */ /* 0x0003e8000c101b10 */
[----:B------:R-:W2:Y:S04]  /*0480*/  LDG.E.64 R10, desc[UR16][R10.64] ;  /* 0x000000100a0a7981 */ /* 0x000ea8000c1e1b00 */
[----:B------:R-:W2:Y:S02]  /*0490*/  LDG.E.64 R12, desc[UR16][R6.64+0x8] ;  /* 0x00000810060c7981 */ /* 0x000ea4000c1e1b00 */
[----:B--2---:R-:W-:Y:S01]  /*04a0*/  DFMA R18, R12, R10, R16 ;  /* 0x0000000a0c12722b */ /* 0x004fe20000000010 */
[----:B------:R-:W-:-:S06]  /*04b0*/  IMAD.WIDE R12, R4, R21, UR12 ;  /* 0x0000000c040c7e25 */ /* 0x000fcc000f8e0215 */
[----:B------:R1:W-:Y:S04]  /*04c0*/  STG.E.64 desc[UR16][R2.64], R18 ;  /* 0x0000001202007986 */ /* 0x0003e8000c101b10 */
[----:B------:R-:W2:Y:S04]  /*04d0*/  LDG.E.64 R12, desc[UR16][R12.64] ;  /* 0x000000100c0c7981 */ /* 0x000ea8000c1e1b00 */
[----:B------:R-:W2:Y:S01]  /*04e0*/  LDG.E.64 R8, desc[UR16][R6.64+0x10] ;  /* 0x0000101006087981 */ /* 0x000ea2000c1e1b00 */
[----:B0-----:R-:W-:-:S04]  /*04f0*/  IMAD.MOV.U32 R15, RZ, RZ, 0x8 ;  /* 0x00000008ff0f7424 */ /* 0x001fc800078e00ff */
[----:B------:R-:W-:Y:S01]  /*0500*/  IMAD.WIDE R14, R4, R15, UR14 ;  /* 0x0000000e040e7e25 */ /* 0x000fe2000f8e020f */
[----:B--2---:R-:W-:-:S07]  /*0510*/  DFMA R20, R8, R12, R18 ;  /* 0x0000000c0814722b */ /* 0x004fce0000000012 */
[----:B------:R1:W-:Y:S04]  /*0520*/  STG.E.64 desc[UR16][R2.64], R20 ;  /* 0x0000001402007986 */ /* 0x0003e8000c101b10 */
[----:B------:R-:W2:Y:S04]  /*0530*/  LDG.E.64 R14, desc[UR16][R14.64] ;  /* 0x000000100e0e7981 */ /* 0x000ea8000c1e1b00 */
[----:B------:R-:W2:Y:S01]  /*0540*/  LDG.E.64 R8, desc[UR16][R6.64+0x18] ;  /* 0x0000181006087981 */ /* 0x000ea2000c1e1b00 */
[----:B------:R-:W-:Y:S01]  /*0550*/  UIADD3 UR4, UPT, UPT, UR4, 0x8, URZ ;  /* 0x0000000804047890 */ /* 0x000fe2000fffe0ff */
[----:B------:R-:W-:-:S02]  /*0560*/  IADD3 R12, P0, PT, R6, 0x40, RZ ;  /* 0x00000040060c7810 */ /* 0x000fc40007f1e0ff */
[----:B------:R-:W-:Y:S01]  /*0570*/  MOV R11, UR18 ;  /* 0x00000012000b7c02 */ /* 0x000fe20008000f00 */
[----:B------:R-:W-:Y:S01]  /*0580*/  UISETP.NE.AND UP0, UPT, UR4, URZ, UPT ;  /* 0x000000ff0400728c */ /* 0x000fe2000bf05270 */
[----:B------:R-:W-:Y:S02]  /*0590*/  IADD3.X R13, PT, PT, RZ, R7, RZ, P0, !PT ;  /* 0x00000007ff0d7210 */ /* 0x000fe400007fe4ff */
[----:B------:R-:W-:Y:S01]  /*05a0*/  LEA R4, R11, R4, 0x3 ;  /* 0x000000040b047211 */ /* 0x000fe200078e18ff */
[----:B--2---:R-:W-:-:S07]  /*05b0*/  DFMA R8, R8, R14, R20 ;  /* 0x0000000e0808722b */ /* 0x004fce0000000014 */
[----:B------:R1:W-:Y:S01]  /*05c0*/  STG.E.64 desc[UR16][R2.64], R8 ;  /* 0x0000000802007986 */ /* 0x0003e2000c101b10 */
[----:B------:R-:W-:Y:S05]  /*05d0*/  BRA.U UP0, `(.L_x_13) ;  /* 0xfffffffd00247547 */ /* 0x000fea000b83ffff */
[----:B------:R-:W-:-:S06]  /*05e0*/  ULOP3.LUT UR4, UR18, 0x7ffffff8, URZ, 0xc0, !UPT ;  /* 0x7ffffff812047892 */ /* 0x000fcc000f8ec0ff */
[----:B------:R-:W-:-:S07]  /*05f0*/  IMAD.U32 R4, RZ, RZ, UR4 ;  /* 0x00000004ff047e24 */ /* 0x000fce000f8e00ff */
.L_x_12:
[----:B------:R-:W-:-:S06]  /*0600*/  ULOP3.LUT UR4, UR18, 0x7, URZ, 0xc0, !UPT ;  /* 0x0000000712047892 */ /* 0x000fcc000f8ec0ff */
[----:B------:R-:W-:-:S13]  /*0610*/  ISETP.NE.AND P0, PT, RZ, UR4, PT ;  /* 0x00000004ff007c0c */ /* 0x000fda000bf05270 */
[----:B------:R-:W-:Y:S05]  /*0620*/  @!P0 EXIT ;  /* 0x000000000000894d */ /* 0x000fea0003800000 */
[----:B------:R-:W-:Y:S02]  /*0630*/  UISETP.GE.U32.AND UP0, UPT, UR4, 0x4, UPT ;  /* 0x000000040400788c */ /* 0x000fe4000bf06070 */
[----:B------:R-:W-:-:S07]  /*0640*/  ULOP3.LUT UR4, UR18, 0x3, URZ, 0xc0, !UPT ;  /* 0x0000000312047892 */ /* 0x000fce000f8ec0ff */
[----:B------:R-:W-:Y:S05]  /*0650*/  BRA.U !UP0, `(.L_x_14) ;  /* 0x0000000108887547 */ /* 0x000fea000b800000 */
[----:B------:R-:W2:Y:S01]  /*0660*/  LDC.64 R10, c[0x0][0x380] ;  /* 0x0000e000ff0a7b82 */ /* 0x000ea20000000a00 */
[----:B------:R-:W-:Y:S01]  /*0670*/  IADD3 R7, PT, PT, R5, R4, RZ ;  /* 0x0000000405077210 */ /* 0x000fe20007ffe0ff */
[----:B------:R-:W-:Y:S01]  /*0680*/  IMAD R15, R4, UR18, R0 ;  /* 0x00000012040f7c24 */ /* 0x000fe2000f8e0200 */
[----:B------:R-:W3:Y:S05]  /*0690*/  LDCU.64 UR6, c[0x0][0x380] ;  /* 0x00007000ff0677ac */ /* 0x000eea0008000a00 */
[----:B------:R-:W4:Y:S01]  /*06a0*/  LDC.64 R12, c[0x0][0x388] ;  /* 0x0000e200ff0c7b82 */ /* 0x000f220000000a00 */
[----:B--2---:R-:W-:-:S06]  /*06b0*/  IMAD.WIDE.U32 R10, R7, 0x8, R10 ;  /* 0x00000008070a7825 */ /* 0x004fcc00078e000a */
[----:B------:R-:W2:Y:S01]  /*06c0*/  LDG.E.64 R10, desc[UR16][R10.64] ;  /* 0x000000100a0a7981 */ /* 0x000ea2000c1e1b00 */
[----:B----4-:R-:W-:-:S05]  /*06d0*/  IMAD.WIDE R12, R15, 0x8, R12 ;  /* 0x000000080f0c7825 */ /* 0x010fca00078e020c */
[----:B------:R-:W2:Y:S01]  /*06e0*/  LDG.E.64 R14, desc[UR16][R12.64] ;  /* 0x000000100c0e7981 */ /* 0x000ea2000c1e1b00 */
[----:B------:R-:W-:Y:S02]  /*06f0*/  IADD3 R7, P0, PT, R5, R4, RZ ;  /* 0x0000000405077210 */ /* 0x000fe40007f1e0ff */
[----:B-1----:R-:W-:Y:S02]  /*0700*/  MOV R17, UR18 ;  /* 0x0000001200117c02 */ /* 0x002fe40008000f00 */
[----:B------:R-:W-:Y:S02]  /*0710*/  IADD3.X R16, PT, PT, RZ, RZ, RZ, P0, !PT ;  /* 0x000000ffff107210 */ /* 0x000fe400007fe4ff */
[----:B---3--:R-:W-:-:S04]  /*0720*/  LEA R6, P0, R7, UR6, 0x3 ;  /* 0x0000000607067c11 */ /* 0x008fc8000f8018ff */
[----:B------:R-:W-:Y:S01]  /*0730*/  LEA.HI.X R7, R7, UR7, R16, 0x3, P0 ;  /* 0x0000000707077c11 */ /* 0x000fe200080f1c10 */
[----:B------:R-:W-:Y:S01]  /*0740*/  IMAD.WIDE R16, R17, 0x8, R12 ;  /* 0x0000000811107825 */ /* 0x000fe200078e020c */
[----:B--2---:R-:W-:-:S07]  /*0750*/  DFMA R14, R10, R14, R8 ;  /* 0x0000000e0a0e722b */ /* 0x004fce0000000008 */
[----:B------:R1:W-:Y:S04]  /*0760*/  STG.E.64 desc[UR16][R2.64], R14 ;  /* 0x0000000e02007986 */ /* 0x0003e8000c101b10 */
[----:B------:R-:W2:Y:S04]  /*0770*/  LDG.E.64 R10, desc[UR16][R16.64] ;  /* 0x00000010100a7981 */ /* 0x000ea8000c1e1b00 */
[----:B0-----:R-:W2:Y:S01]  /*0780*/  LDG.E.64 R8, desc[UR16][R6.64+0x8] ;  /* 0x0000081006087981 */ /* 0x001ea2000c1e1b00 */
[----:B------:R-:W-:-:S04]  /*0790*/  IMAD.U32 R13, RZ, RZ, UR18 ;  /* 0x00000012ff0d7e24 */ /* 0x000fc8000f8e00ff */
[----:B------:R-:W-:Y:S01]  /*07a0*/  IMAD.WIDE R12, R13, 0x8, R16 ;  /* 0x000000080d0c7825 */ /* 0x000fe200078e0210 */
[----:B--2---:R-:W-:-:S07]  /*07b0*/  DFMA R10, R8, R10, R14 ;  /* 0x0000000a080a722b */ /* 0x004fce000000000e */
[----:B------:R2:W-:Y:S04]  /*07c0*/  STG.E.64 desc[UR16][R2.64], R10 ;  /* 0x0000000a02007986 */ /* 0x0005e8000c101b10 */
[----:B------:R-:W3:Y:S04]  /*07d0*/  LDG.E.64 R8, desc[UR16][R6.64+0x10] ;  /* 0x0000101006087981 */ /* 0x000ee8000c1e1b00 */
[----:B------:R-:W3:Y:S01]  /*07e0*/  LDG.E.64 R18, desc[UR16][R12.64] ;  /* 0x000000100c127981 */ /* 0x000ee2000c1e1b00 */
[----:B------:R-:W-:-:S05]  /*07f0*/  MOV R21, UR18 ;  /* 0x0000001200157c02 */ /* 0x000fca0008000f00 */
[----:B-1----:R-:W-:Y:S01]  /*0800*/  IMAD.WIDE R14, R21, 0x8, R12 ;  /* 0x00000008150e7825 */ /* 0x002fe200078e020c */
[----:B---3--:R-:W-:-:S07]  /*0810*/  DFMA R18, R8, R18, R10 ;  /* 0x000000120812722b */ /* 0x008fce000000000a */
[----:B------:R2:W-:Y:S04]  /*0820*/  STG.E.64 desc[UR16][R2.64], R18 ;  /* 0x0000001202007986 */ /* 0x0005e8000c101b10 */
[----:B------:R-:W3:Y:S04]  /*0830*/  LDG.E.64 R8, desc[UR16][R6.64+0x18] ;  /* 0x0000181006087981 */ /* 0x000ee8000c1e1b00 */
[----:B------:R-:W3:Y:S01]  /*0840*/  LDG.E.64 R14, desc[UR16][R14.64] ;  /* 0x000000100e0e7981 */ /* 0x000ee2000c1e1b00 */
[----:B------:R-:W-:Y:S01]  /*0850*/  IADD3 R4, PT, PT, R4, 0x4, RZ ;  /* 0x0000000404047810 */ /* 0x000fe20007ffe0ff */
[----:B---3--:R-:W-:-:S07]  /*0860*/  DFMA R8, R8, R14, R18 ;  /* 0x0000000e0808722b */ /* 0x008fce0000000012 */
[----:B------:R2:W-:Y:S04]  /*0870*/  STG.E.64 desc[UR16][R2.64], R8 ;  /* 0x0000000802007986 */ /* 0x0005e8000c101b10 */
.L_x_14:
[----:B------:R-:W-:-:S13]  /*0880*/  ISETP.NE.AND P0, PT, RZ, UR4, PT ;  /* 0x00000004ff007c0c */ /* 0x000fda000bf05270 */
[----:B------:R-:W-:Y:S05]  /*0890*/  @!P0 EXIT ;  /* 0x000000000000894d */ /* 0x000fea0003800000 */
[----:B------:R-:W-:-:S09]  /*08a0*/  UISETP.NE.AND UP0, UPT, UR4, 0x1, UPT ;  /* 0x000000010400788c */ /* 0x000fd2000bf05270 */
[----:B------:R-:W-:Y:S05]  /*08b0*/  BRA.U !UP0, `(.L_x_15) ;  /* 0x0000000108587547 */ /* 0x000fea000b800000 */
[----:B------:R-:W3:Y:S01]  /*08c0*/  LDC.64 R6, c[0x0][0x380] ;  /* 0x0000e000ff067b82 */ /* 0x000ee20000000a00 */
[----:B------:R-:W-:Y:S01]  /*08d0*/  IADD3 R13, PT, PT, R5, R4, RZ ;  /* 0x00000004050d7210 */ /* 0x000fe20007ffe0ff */
[----:B------:R-:W-:Y:S01]  /*08e0*/  IMAD R15, R4, UR18, R0 ;  /* 0x00000012040f7c24 */ /* 0x000fe2000f8e0200 */
[----:B------:R-:W4:Y:S05]  /*08f0*/  LDCU.64 UR4, c[0x0][0x380] ;  /* 0x00007000ff0477ac */ /* 0x000f2a0008000a00 */
[----:B--2---:R-:W2:Y:S01]  /*0900*/  LDC.64 R10, c[0x0][0x388] ;  /* 0x0000e200ff0a7b82 */ /* 0x004ea20000000a00 */
[----:B---3--:R-:W-:-:S05]  /*0910*/  IMAD.WIDE.U32 R12, R13, 0x8, R6 ;  /* 0x000000080d0c7825 */ /* 0x008fca00078e0006 */
[----:B------:R-:W3:Y:S01]  /*0920*/  LDG.E.64 R6, desc[UR16][R12.64] ;  /* 0x000000100c067981 */ /* 0x000ee2000c1e1b00 */
[----:B--2---:R-:W-:-:S05]  /*0930*/  IMAD.WIDE R14, R15, 0x8, R10 ;  /* 0x000000080f0e7825 */ /* 0x004fca00078e020a */
[----:B------:R-:W3:Y:S01]  /*0940*/  LDG.E.64 R10, desc[UR16][R14.64] ;  /* 0x000000100e0a7981 */ /* 0x000ee2000c1e1b00 */
[----:B-1----:R-:W-:Y:S02]  /*0950*/  IADD3 R17, P0, PT, R5, R4, RZ ;  /* 0x0000000405117210 */ /* 0x002fe40007f1e0ff */
[----:B------:R-:W-:-:S03]  /*0960*/  MOV R19, UR18 ;  /* 0x0000001200137c02 */ /* 0x000fc60008000f00 */
[----:B------:R-:W-:Y:S01]  /*0970*/  IMAD.X R18, RZ, RZ, RZ, P0 ;  /* 0x000000ffff127224 */ /* 0x000fe200000e06ff */
[----:B----4-:R-:W-:-:S04]  /*0980*/  LEA R16, P0, R17, UR4, 0x3 ;  /* 0x0000000411107c11 */ /* 0x010fc8000f8018ff */
[----:B------:R-:W-:Y:S01]  /*0990*/  LEA.HI.X R17, R17, UR5, R18, 0x3, P0 ;  /* 0x0000000511117c11 */ /* 0x000fe200080f1c12 */
[----:B---3--:R-:W-:Y:S01]  /*09a0*/  DFMA R6, R6, R10, R8 ;  /* 0x0000000a0606722b */ /* 0x008fe20000000008 */
[----:B------:R-:W-:-:S06]  /*09b0*/  IMAD.WIDE R10, R19, 0x8, R14 ;  /* 0x00000008130a7825 */ /* 0x000fcc00078e020e */
[----:B------:R3:W-:Y:S04]  /*09c0*/  STG.E.64 desc[UR16][R2.64], R6 ;  /* 0x0000000602007986 */ /* 0x0007e8000c101b10 */
[----:B0-----:R-:W2:Y:S04]  /*09d0*/  LDG.E.64 R8, desc[UR16][R16.64+0x8] ;  /* 0x0000081010087981 */ /* 0x001ea8000c1e1b00 */
[----:B------:R-:W2:Y:S01]  /*09e0*/  LDG.E.64 R10, desc[UR16][R10.64] ;  /* 0x000000100a0a7981 */ /* 0x000ea2000c1e1b00 */
[----:B------:R-:W-:Y:S01]  /*09f0*/  IADD3 R4, PT, PT, R4, 0x2, RZ ;  /* 0x0000000204047810 */ /* 0x000fe20007ffe0ff */
[----:B--2---:R-:W-:-:S07]  /*0a00*/  DFMA R8, R8, R10, R6 ;  /* 0x0000000a0808722b */ /* 0x004fce0000000006 */
[----:B------:R3:W-:Y:S04]  /*0a10*/  STG.E.64 desc[UR16][R2.64], R8 ;  /* 0x0000000802007986 */ /* 0x0007e8000c101b10 */
.L_x_15:
[----:B------:R-:W-:-:S04]  /*0a20*/  ULOP3.LUT UR4, UR18, 0x1, URZ, 0xc0, !UPT ;  /* 0x0000000112047892 */ /* 0x000fc8000f8ec0ff */
[----:B------:R-:W-:-:S06]  /*0a30*/  UISETP.NE.U32.AND UP0, UPT, UR4, 0x1, UPT ;  /* 0x000000010400788c */ /* 0x000fcc000bf05070 */
[----:B------:R-:W-:-:S13]  /*0a40*/  PLOP3.LUT P0, PT, PT, PT, UP0, 0x80, 0x8 ;  /* 0x000000000008781c */ /* 0x000fda0003f0f008 */
[----:B------:R-:W-:Y:S05]  /*0a50*/  @P0 EXIT ;  /* 0x000000000000094d */ /* 0x000fea0003800000 */
[----:B---3--:R-:W3:Y:S01]  /*0a60*/  LDC.64 R6, c[0x0][0x380] ;  /* 0x0000e000ff067b82 */ /* 0x008ee20000000a00 */
[----:B------:R-:W-:Y:S01]  /*0a70*/  IADD3 R5, PT, PT, R5, R4, RZ ;  /* 0x0000000405057210 */ /* 0x000fe20007ffe0ff */
[----:B------:R-:W-:-:S06]  /*0a80*/  IMAD R13, R4, UR18, R0 ;  /* 0x00000012040d7c24 */ /* 0x000fcc000f8e0200 */
[----:B--2---:R-:W2:Y:S01]  /*0a90*/  LDC.64 R10, c[0x0][0x388] ;  /* 0x0000e200ff0a7b82 */ /* 0x004ea20000000a00 */
[----:B---3--:R-:W-:-:S06]  /*0aa0*/  IMAD.WIDE.U32 R4, R5, 0x8, R6 ;  /* 0x0000000805047825 */ /* 0x008fcc00078e0006 */
[----:B------:R-:W0:Y:S01]  /*0ab0*/  LDG.E.64 R4, desc[UR16][R4.64] ;  /* 0x0000001004047981 */ /* 0x000e22000c1e1b00 */
[----:B--2---:R-:W-:-:S06]  /*0ac0*/  IMAD.WIDE R6, R13, 0x8, R10 ;  /* 0x000000080d067825 */ /* 0x004fcc00078e020a */
[----:B------:R-:W0:Y:S02]  /*0ad0*/  LDG.E.64 R6, desc[UR16][R6.64] ;  /* 0x0000001006067981 */ /* 0x000e24000c1e1b00 */
[----:B01----:R-:W-:-:S07]  /*0ae0*/  DFMA R8, R4, R6, R8 ;  /* 0x000000060408722b */ /* 0x003fce0000000008 */
[----:B------:R-:W-:Y:S01]  /*0af0*/  STG.E.64 desc[UR16][R2.64], R8 ;  /* 0x0000000802007986 */ /* 0x000fe2000c101b10 */
[----:B------:R-:W-:Y:S05]  /*0b00*/  EXIT ;  /* 0x000000000000794d */ /* 0x000fea0003800000 */
.L_x_16:
        /* <DEDUP_REMOVED lines=15> */
.L_x_31:


//--------------------- .text._Z9mul_tiledPdS_S_i --------------------------
	.section	.text._Z9mul_tiledPdS_S_i,"ax",@progbits
	.align	128
        .global         _Z9mul_tiledPdS_S_i
        .type           _Z9mul_tiledPdS_S_i,@function
        .size           _Z9mul_tiledPdS_S_i,(.L_x_32 - _Z9mul_tiledPdS_S_i)
        .other          _Z9mul_tiledPdS_S_i,@"STO_CUDA_ENTRY STV_DEFAULT"
_Z9mul_tiledPdS_S_i:
.text._Z9mul_tiledPdS_S_i:
[----:B------:R-:W-:Y:S01]  /*0000*/  LDC R1, c[0x0][0x37c] ;  /* 0x0000df00ff017b82 */ /* 0x000fe20000000800 */
[----:B------:R-:W0:Y:S07]  /*0010*/  S2R R5, SR_CTAID.Y ;  /* 0x0000000000057919 */ /* 0x000e2e0000002600 */
[----:B------:R-:W1:Y:S01]  /*0020*/  LDC R0, c[0x0][0x398] ;  /* 0x0000e600ff007b82 */ /* 0x000e620000000800 */
[----:B------:R-:W0:Y:S01]  /*0030*/  S2R R8, SR_TID.Y ;  /* 0x0000000000087919 */ /* 0x000e220000002200 */
[----:B------:R-:W2:Y:S01]  /*0040*/  S2R R7, SR_CTAID.X ;  /* 0x0000000000077919 */ /* 0x000ea20000002500 */
[----:B------:R-:W2:Y:S01]  /*0050*/  S2R R9, SR_TID.X ;  /* 0x0000000000097919 */ /* 0x000ea20000002100 */
[----:B0-----:R-:W-:-:S02]  /*0060*/  IMAD R5, R5, 0x20, R8 ;  /* 0x0000002005057824 */ /* 0x001fc400078e0208 */
[----:B--2---:R-:W-:-:S05]  /*0070*/  IMAD R2, R7, 0x20, R9 ;  /* 0x0000002007027824 */ /* 0x004fca00078e0209 */
[----:B------:R-:W-:-:S04]  /*0080*/  VIMNMX R3, PT, PT, R5, R2, !PT ;  /* 0x0000000205037248 */ /* 0x000fc80007fe0100 */
[----:B-1----:R-:W-:-:S13]  /*0090*/  ISETP.GE.AND P0, PT, R3, R0, PT ;  /* 0x000000000300720c */ /* 0x002fda0003f06270 */
[----:B------:R-:W-:Y:S05]  /*00a0*/  @P0 EXIT ;  /* 0x000000000000094d */ /* 0x000fea0003800000 */
[----:B------:R-:W0:Y:S01]  /*00b0*/  LDC.64 R22, c[0x0][0x390] ;  /* 0x0000e400ff167b82 */ /* 0x000e220000000a00 */
[----:B------:R-:W-:Y:S01]  /*00c0*/  ISETP.GE.U32.AND P0, PT, R0, 0x20, PT ;  /* 0x000000200000780c */ /* 0x000fe20003f06070 */
[----:B------:R-:W-:Y:S01]  /*00d0*/  IMAD R3, R5, R0, R2 ;  /* 0x0000000005037224 */ /* 0x000fe200078e0202 */
[----:B------:R-:W1:Y:S01]  /*00e0*/  LDCU.64 UR8, c[0x0][0x358] ;  /* 0x00006b00ff0877ac */ /* 0x000e620008000a00 */
[----:B------:R-:W-:Y:S02]  /*00f0*/  CS2R R10, SRZ ;  /* 0x00000000000a7805 */ /* 0x000fe4000001ff00 */
[----:B0-----:R-:W-:-:S08]  /*0100*/  IMAD.WIDE.U32 R22, R3, 0x8, R22 ;  /* 0x0000000803167825 */ /* 0x001fd000078e0016 */
[----:B-1----:R-:W-:Y:S05]  /*0110*/  @!P0 BRA `(.L_x_17) ;  /* 0x0000000400c08947 */ /* 0x002fea0003800000 */
[----:B------:R-:W0:Y:S01]  /*0120*/  S2UR UR6, SR_CgaCtaId ;  /* 0x00000000000679c3 */ /* 0x000e220000008800 */
[----:B------:R-:W-:Y:S01]  /*0130*/  UMOV UR4, 0x400 ;  /* 0x0000040000047882 */ /* 0x000fe20000000000 */
[----:B------:R-:W-:Y:S01]  /*0140*/  SHF.R.S32.HI R3, RZ, 0x1f, R0 ;  /* 0x0000001fff037819 */ /* 0x000fe20000011400 */
[----:B------:R-:W-:Y:S01]  /*0150*/  UIADD3 UR5, UPT, UPT, UR4, 0x2000, URZ ;  /* 0x0000200004057890 */ /* 0x000fe2000fffe0ff */
[-CC-:B------:R-:W-:Y:S01]  /*0160*/  IMAD R2, R8, R0.reuse, R9.reuse ;  /* 0x0000000008027224 */ /* 0x180fe200078e0209 */
[----:B------:R-:W-:Y:S02]  /*0170*/  CS2R R10, SRZ ;  /* 0x00000000000a7805 */ /* 0x000fe4000001ff00 */
[-C--:B------:R-:W-:Y:S01]  /*0180*/  LEA.HI R4, R3, R0.reuse, RZ, 0x5 ;  /* 0x0000000003047211 */ /* 0x080fe200078f28ff */
[----:B------:R-:W1:Y:S01]  /*0190*/  LDC.64 R20, c[0x0][0x380] ;  /* 0x0000e000ff147b82 */ /* 0x000e620000000a00 */
[----:B------:R-:W-:Y:S02]  /*01a0*/  IMAD R3, R7, 0x20, R2 ;  /* 0x0000002007037824 */ /* 0x000fe400078e0202 */
[----:B------:R-:W-:Y:S01]  /*01b0*/  SHF.R.S32.HI R4, RZ, 0x5, R4 ;  /* 0x00000005ff047819 */ /* 0x000fe20000011404 */
[----:B------:R-:W-:-:S04]  /*01c0*/  IMAD R2, R5, R0, R9 ;  /* 0x0000000005027224 */ /* 0x000fc800078e0209 */
[----:B------:R-:W-:Y:S01]  /*01d0*/  IMAD.MOV R4, RZ, RZ, -R4 ;  /* 0x000000ffff047224 */ /* 0x000fe200078e0a04 */
[----:B------:R-:W2:Y:S01]  /*01e0*/  LDC.64 R18, c[0x0][0x388] ;  /* 0x0000e200ff127b82 */ /* 0x000ea20000000a00 */
[----:B0-----:R-:W-:Y:S02]  /*01f0*/  ULEA UR5, UR6, UR5, 0x18 ;  /* 0x0000000506057291 */ /* 0x001fe4000f8ec0ff */
[----:B------:R-:W-:-:S04]  /*0200*/  ULEA UR4, UR6, UR4, 0x18 ;  /* 0x0000000406047291 */ /* 0x000fc8000f8ec0ff */
[----:B------:R-:W-:Y:S02]  /*0210*/  LEA R6, R9, UR5, 0x3 ;  /* 0x0000000509067c11 */ /* 0x000fe4000f8e18ff */
[----:B------:R-:W-:-:S03]  /*0220*/  LEA R16, R8, UR4, 0x8 ;  /* 0x0000000408107c11 */ /* 0x000fc6000f8e40ff */
[----:B------:R-:W-:Y:S01]  /*0230*/  IMAD R5, R8, 0x100, R6 ;  /* 0x0000010008057824 */ /* 0x000fe200078e0206 */
[----:B------:R-:W-:-:S07]  /*0240*/  LEA R7, R9, R16, 0x3 ;  /* 0x0000001009077211 */ /* 0x000fce00078e18ff */
.L_x_18:
[----:B-1----:R-:W-:-:S04]  /*0250*/  IMAD.WIDE R8, R2, 0x8, R20 ;  /* 0x0000000802087825 */ /* 0x002fc800078e0214 */
[----:B--2---:R-:W-:Y:S02]  /*0260*/  IMAD.WIDE.U32 R28, R3, 0x8, R18 ;  /* 0x00000008031c7825 */ /* 0x004fe400078e0012 */
[----:B------:R-:W2:Y:S04]  /*0270*/  LDG.E.64 R8, desc[UR8][R8.64] ;  /* 0x0000000808087981 */ /* 0x000ea8000c1e1b00 */
[----:B------:R-:W3:Y:S01]  /*0280*/  LDG.E.64 R28, desc[UR8][R28.64] ;  /* 0x000000081c1c7981 */ /* 0x000ee2000c1e1b00 */
[----:B------:R-:W-:Y:S01]  /*0290*/  IADD3 R4, PT, PT, R4, 0x1, RZ ;  /* 0x0000000104047810 */ /* 0x000fe20007ffe0ff */
[----:B------:R-:W-:Y:S01]  /*02a0*/  VIADD R2, R2, 0x20 ;  /* 0x0000002002027836 */ /* 0x000fe20000000000 */
[----:B------:R-:W-:Y:S02]  /*02b0*/  LEA R3, R0, R3, 0x5 ;  /* 0x0000000300037211 */ /* 0x000fe400078e28ff */
[----:B------:R-:W-:Y:S01]  /*02c0*/  ISETP.NE.AND P0, PT, R4, RZ, PT ;  /* 0x000000ff0400720c */ /* 0x000fe20003f05270 */
[----:B--2---:R-:W-:Y:S04]  /*02d0*/  STS.64 [R7], R8 ;  /* 0x0000000807007388 */ /* 0x004fe80000000a00 */
[----:B---3--:R-:W-:Y:S01]  /*02e0*/  STS.64 [R5], R28 ;  /* 0x0000001c05007388 */ /* 0x008fe20000000a00 */
[----:B------:R-:W-:Y:S06]  /*02f0*/  BAR.SYNC.DEFER_BLOCKING 0x0 ;  /* 0x0000000000007b1d */ /* 0x000fec0000010000 */
[----:B------:R-:W-:Y:S04]  /*0300*/  LDS.64 R26, [R6] ;  /* 0x00000000061a7984 */ /* 0x000fe80000000a00 */
[----:B------:R-:W0:Y:S04]  /*0310*/  LDS.128 R12, [R16] ;  /* 0x00000000100c7984 */ /* 0x000e280000000c00 */
[----:B------:R-:W1:Y:S01]  /*0320*/  LDS.64 R24, [R6+0x100] ;  /* 0x0001000006187984 */ /* 0x000e620000000a00 */
[----:B0-----:R-:W-:-:S03]  /*0330*/  DFMA R26, R12, R26, R10 ;  /* 0x0000001a0c1a722b */ /* 0x001fc6000000000a */
[----:B------:R-:W-:Y:S04]  /*0340*/  LDS.64 R12, [R6+0x200] ;  /* 0x00020000060c7984 */ /* 0x000fe80000000a00 */
[----:B------:R-:W0:Y:S01]  /*0350*/  LDS.128 R8, [R16+0x10] ;  /* 0x0000100010087984 */ /* 0x000e220000000c00 */
[----:B-1----:R-:W-:-:S03]  /*0360*/  DFMA R14, R24, R14, R26 ;  /* 0x0000000e180e722b */ /* 0x002fc6000000001a */
[----:B------:R-:W1:Y:S04]  /*0370*/  LDS.64 R24, [R6+0x300] ;  /* 0x0003000006187984 */ /* 0x000e680000000a00 */
[----:B------:R-:W-:Y:S01]  /*0380*/  LDS.64 R26, [R6+0x400] ;  /* 0x00040000061a7984 */ /* 0x000fe20000000a00 */
[----:B0-----:R-:W-:-:S03]  /*0390*/  DFMA R8, R8, R12, R14 ;  /* 0x0000000c0808722b */ /* 0x001fc6000000000e */
[----:B------:R-:W0:Y:S05]  /*03a0*/  LDS.128 R12, [R16+0x20] ;  /* 0x00002000100c7984 */ /* 0x000e2a0000000c00 */
[----:B-1----:R-:W-:Y:S01]  /*03b0*/  DFMA R8, R24, R10, R8 ;  /* 0x0000000a1808722b */ /* 0x002fe20000000008 */
[----:B------:R-:W1:Y:S07]  /*03c0*/  LDS.64 R24, [R6+0x500] ;  /* 0x0005000006187984 */ /* 0x000e6e0000000a00 */
[----:B0-----:R-:W-:Y:S01]  /*03d0*/  DFMA R26, R12, R26, R8 ;  /* 0x0000001a0c1a722b */ /* 0x001fe20000000008 */
[----:B------:R-:W-:Y:S04]  /*03e0*/  LDS.64 R12, [R6+0x600] ;  /* 0x00060000060c7984 */ /* 0x000fe80000000a00 */
[----:B------:R-:W0:Y:S03]  /*03f0*/  LDS.128 R8, [R16+0x30] ;  /* 0x0000300010087984 */ /* 0x000e260000000c00 */
[----:B-1----:R-:W-:Y:S01]  /*0400*/  DFMA R14, R24, R14, R26 ;  /* 0x0000000e180e722b */ /* 0x002fe2000000001a */
[----:B------:R-:W1:Y:S04]  /*0410*/  LDS.64 R24, [R6+0x700] ;  /* 0x0007000006187984 */ /* 0x000e680000000a00 */
[----:B------:R-:W-:Y:S03]  /*0420*/  LDS.64 R26, [R6+0x800] ;  /* 0x00080000061a7984 */ /* 0x000fe60000000a00 */
[----:B0-----:R-:W-:-:S02]  /*0430*/  DFMA R8, R8, R12, R14 ;  /* 0x0000000c0808722b */ /* 0x001fc4000000000e */
[----:B------:R-:W0:Y:S06]  /*0440*/  LDS.128 R12, [R16+0x40] ;  /* 0x00004000100c7984 */ /* 0x000e2c0000000c00 */
        /* <DEDUP_REMOVED lines=56> */
[----:B------:R-:W1:Y:S07]  /*07d0*/  LDS.64 R14, [R6+0x1f00] ;  /* 0x001f0000060e7984 */ /* 0x000e6e0000000a00 */
[----:B0-----:R-:W-:-:S08]  /*07e0*/  DFMA R8, R8, R12, R24 ;  /* 0x0000000c0808722b */ /* 0x001fd00000000018 */
[----:B-1----:R-:W-:Y:S01]  /*07f0*/  DFMA R10, R14, R10, R8 ;  /* 0x0000000a0e0a722b */ /* 0x002fe20000000008 */
[----:B------:R-:W-:Y:S06]  /*0800*/  BAR.SYNC.DEFER_BLOCKING 0x0 ;  /* 0x0000000000007b1d */ /* 0x000fec0000010000 */
[----:B------:R-:W-:Y:S05]  /*0810*/  @P0 BRA `(.L_x_18) ;  /* 0xfffffff8008c0947 */ /* 0x000fea000383ffff */
.L_x_17:
[----:B------:R-:W-:Y:S01]  /*0820*/  STG.E.64 desc[UR8][R22.64], R10 ;  /* 0x0000000a16007986 */ /* 0x000fe2000c101b08 */
[----:B------:R-:W-:Y:S05]  /*0830*/  EXIT ;  /* 0x000000000000794d */ /* 0x000fea0003800000 */
.L_x_19:
        /* <DEDUP_REMOVED lines=12> */
.L_x_32:


//--------------------- .text._Z3mulPdS_S_i       --------------------------
	.section	.text._Z3mulPdS_S_i,"ax",@progbits
	.align	128
        .global         _Z3mulPdS_S_i
        .type           _Z3mulPdS_S_i,@function
        .size           _Z3mulPdS_S_i,(.L_x_33 - _Z3mulPdS_S_i)
        .other          _Z3mulPdS_S_i,@"STO_CUDA_ENTRY STV_DEFAULT"
_Z3mulPdS_S_i:
.text._Z3mulPdS_S_i:
        /* <DEDUP_REMOVED lines=24> */
[----:B------:R-:W-:Y:S01]  /*0180*/  IMAD.MOV.U32 R4, RZ, RZ, R0 ;  /* 0x000000ffff047224 */ /* 0x000fe200078e0000 */
        /* <DEDUP_REMOVED lines=13> */
.L_x_21:
[----:B------:R-:W-:Y:S01]  /*0260*/  MOV R11, 0x8 ;  /* 0x00000008000b7802 */ /* 0x000fe20000000f00 */
[----:B------:R-:W-:Y:S01]  /*0270*/  IMAD.MOV.U32 R7, RZ, RZ, R13 ;  /* 0x000000ffff077224 */ /* 0x000fe200078e000d */
[----:B------:R-:W-:-:S03]  /*0280*/  MOV R6, R12 ;  /* 0x0000000c00067202 */ /* 0x000fc60000000f00 */
[----:B------:R-:W-:Y:S02]  /*0290*/  IMAD.WIDE R10, R4, R11, UR22 ;  /* 0x00000016040a7e25 */ /* 0x000fe4000f8e020b */
[----:B--2---:R-:W2:Y:S04]  /*02a0*/  LDG.E.64 R12, desc[UR16][R6.64+-0x20] ;  /* 0xffffe010060c7981 */ /* 0x004ea8000c1e1b00 */
[----:B------:R-:W2:Y:S01]  /*02b0*/  LDG.E.64 R14, desc[UR16][R10.64] ;  /* 0x000000100a0e7981 */ /* 0x000ea2000c1e1b00 */
[----:B------:R-:W-:Y:S01]  /*02c0*/  MOV R17, UR18 ;  /* 0x0000001200117c02 */ /* 0x000fe20008000f00 */
[----:B--2---:R-:W-:-:S04]  /*02d0*/  DFMA R14, R12, R14, R8 ;  /* 0x0000000e0c0e722b */ /* 0x004fc80000000008 */
[----:B------:R-:W-:-:S03]  /*02e0*/  IMAD.WIDE R8, R17, 0x8, R10 ;  /* 0x0000000811087825 */ /* 0x000fc600078e020a */
        /* <DEDUP_REMOVED lines=13> */
[----:B-1----:R-:W3:Y:S04]  /*03c0*/  LDG.E.64 R14, desc[UR16][R18.64] ;  /* 0x00000010120e7981 */ /* 0x002ee8000c1e1b00 */
[----:B------:R-:W3:Y:S01]  /*03d0*/  LDG.E.64 R8, desc[UR16][R6.64+-0x8] ;  /* 0xfffff81006087981 */ /* 0x000ee2000c1e1b00 */
[----:B------:R-:W-:Y:S01]  /*03e0*/  IMAD.MOV.U32 R21, RZ, RZ, 0x8 ;  /* 0x00000008ff157424 */ /* 0x000fe200078e00ff */
[----:B---3--:R-:W-:-:S03]  /*03f0*/  DFMA R14, R8, R14, R10 ;  /* 0x0000000e080e722b */ /* 0x008fc6000000000a */
[----:B------:R-:W-:-:S04]  /*0400*/  IMAD.WIDE R8, R4, R21, UR8 ;  /* 0x0000000804087e25 */ /* 0x000fc8000f8e0215 */
[----:B------:R1:W-:Y:S04]  /*0410*/  STG.E.64 desc[UR16][R2.64], R14 ;  /* 0x0000000e02007986 */ /* 0x0003e8000c101b10 */
[----:B------:R-:W3:Y:S04]  /*0420*/  LDG.E.64 R8, desc[UR16][R8.64] ;  /* 0x0000001008087981 */ /* 0x000ee8000c1e1b00 */
[----:B------:R-:W3:Y:S01]  /*0430*/  LDG.E.64 R12, desc[UR16][R6.64] ;  /* 0x00000010060c7981 */ /* 0x000ee2000c1e1b00 */
[----:B--2---:R-:W-:Y:S01]  /*0440*/  IMAD.WIDE R10, R4, R21, UR10 ;  /* 0x0000000a040a7e25 */ /* 0x004fe2000f8e0215 */
[----:B---3--:R-:W-:-:S07]  /*0450*/  DFMA R16, R12, R8, R14 ;  /* 0x000000080c10722b */ /* 0x008fce000000000e */
[----:B------:R2:W-:Y:S04]  /*0460*/  STG.E.64 desc[UR16][R2.64], R16 ;  /* 0x0000001002007986 */ /* 0x0005e8000c101b10 */
[----:B------:R-:W3:Y:S04]  /*0470*/  LDG.E.64 R10, desc[UR16][R10.64] ;  /* 0x000000100a0a7981 */ /* 0x000ee8000c1e1b00 */
[----:B------:R-:W3:Y:S02]  /*0480*/  LDG.E.64 R12, desc[UR16][R6.64+0x8] ;  /* 0x00000810060c7981 */ /* 0x000ee4000c1e1b00 */
[----:B---3--:R-:W-:Y:S01]  /*0490*/  DFMA R18, R12, R10, R16 ;  /* 0x0000000a0c12722b */ /* 0x008fe20000000010 */
[----:B------:R-:W-:-:S06]  /*04a0*/  IMAD.WIDE R12, R4, R21, UR12 ;  /* 0x0000000c040c7e25 */ /* 0x000fcc000f8e0215 */
[----:B------:R2:W-:Y:S04]  /*04b0*/  STG.E.64 desc[UR16][R2.64], R18 ;  /* 0x0000001202007986 */ /* 0x0005e8000c101b10 */
[----:B------:R-:W3:Y:S04]  /*04c0*/  LDG.E.64 R12, desc[UR16][R12.64] ;  /* 0x000000100c0c7981 */ /* 0x000ee8000c1e1b00 */
[----:B------:R-:W3:Y:S01]  /*04d0*/  LDG.E.64 R8, desc[UR16][R6.64+0x10] ;  /* 0x0000101006087981 */ /* 0x000ee2000c1e1b00 */
[----:B-1----:R-:W-:-:S05]  /*04e0*/  MOV R15, 0x8 ;  /* 0x00000008000f7802 */ /* 0x002fca0000000f00 */
[----:B------:R-:W-:Y:S01]  /*04f0*/  IMAD.WIDE R14, R4, R15, UR14 ;  /* 0x0000000e040e7e25 */ /* 0x000fe2000f8e020f */
        /* <DEDUP_REMOVED lines=15> */
.L_x_20:
[----:B------:R-:W-:-:S06]  /*05f0*/  ULOP3.LUT UR4, UR18, 0x7, URZ, 0xc0, !UPT ;  /* 0x0000000712047892 */ /* 0x000fcc000f8ec0ff */
[----:B------:R-:W-:-:S13]  /*0600*/  ISETP.NE.AND P0, PT, RZ, UR4, PT ;  /* 0x00000004ff007c0c */ /* 0x000fda000bf05270 */
[----:B------:R-:W-:Y:S05]  /*0610*/  @!P0 EXIT ;  /* 0x000000000000894d */ /* 0x000fea0003800000 */
[----:B------:R-:W-:Y:S02]  /*0620*/  UISETP.GE.U32.AND UP0, UPT, UR4, 0x4, UPT ;  /* 0x000000040400788c */ /* 0x000fe4000bf06070 */
[----:B------:R-:W-:-:S07]  /*0630*/  ULOP3.LUT UR4, UR18, 0x3, URZ, 0xc0, !UPT ;  /* 0x0000000312047892 */ /* 0x000fce000f8ec0ff */
[----:B------:R-:W-:Y:S05]  /*0640*/  BRA.U !UP0, `(.L_x_22) ;  /* 0x0000000108887547 */ /* 0x000fea000b800000 */
        /* <DEDUP_REMOVED lines=14> */
[----:B------:R-:W-:Y:S01]  /*0730*/  IMAD.WIDE R16, R17, 0x8, R12 ;  /* 0x0000000811107825 */ /* 0x000fe200078e020c */
[----:B-----5:R-:W-:-:S07]  /*0740*/  DFMA R14, R10, R14, R8 ;  /* 0x0000000e0a0e722b */ /* 0x020fce0000000008 */
[----:B------:R1:W-:Y:S04]  /*0750*/  STG.E.64 desc[UR16][R2.64], R14 ;  /* 0x0000000e02007986 */ /* 0x0003e8000c101b10 */
[----:B------:R-:W2:Y:S04]  /*0760*/  LDG.E.64 R10, desc[UR16][R16.64] ;  /* 0x00000010100a7981 */ /* 0x000ea8000c1e1b00 */
[----:B------:R-:W2:Y:S01]  /*0770*/  LDG.E.64 R8, desc[UR16][R6.64+0x8] ;  /* 0x0000081006087981 */ /* 0x000ea2000c1e1b00 */
[----:B------:R-:W-:-:S04]  /*0780*/  IMAD.U32 R13, RZ, RZ, UR18 ;  /* 0x00000012ff0d7e24 */ /* 0x000fc8000f8e00ff */
[----:B------:R-:W-:Y:S01]  /*0790*/  IMAD.WIDE R12, R13, 0x8, R16 ;  /* 0x000000080d0c7825 */ /* 0x000fe200078e0210 */
[----:B--2---:R-:W-:-:S07]  /*07a0*/  DFMA R10, R8, R10, R14 ;  /* 0x0000000a080a722b */ /* 0x004fce000000000e */
[----:B------:R3:W-:Y:S04]  /*07b0*/  STG.E.64 desc[UR16][R2.64], R10 ;  /* 0x0000000a02007986 */ /* 0x0007e8000c101b10 */
[----:B------:R-:W2:Y:S04]  /*07c0*/  LDG.E.64 R8, desc[UR16][R6.64+0x10] ;  /* 0x0000101006087981 */ /* 0x000ea8000c1e1b00 */
[----:B------:R-:W2:Y:S01]  /*07d0*/  LDG.E.64 R18, desc[UR16][R12.64] ;  /* 0x000000100c127981 */ /* 0x000ea2000c1e1b00 */
[----:B------:R-:W-:-:S05]  /*07e0*/  MOV R21, UR18 ;  /* 0x0000001200157c02 */ /* 0x000fca0008000f00 */
[----:B-1----:R-:W-:Y:S01]  /*07f0*/  IMAD.WIDE R14, R21, 0x8, R12 ;  /* 0x00000008150e7825 */ /* 0x002fe200078e020c */
[----:B--2---:R-:W-:-:S07]  /*0800*/  DFMA R18, R8, R18, R10 ;  /* 0x000000120812722b */ /* 0x004fce000000000a */
[----:B------:R3:W-:Y:S04]  /*0810*/  STG.E.64 desc[UR16][R2.64], R18 ;  /* 0x0000001202007986 */ /* 0x0007e8000c101b10 */
[----:B------:R-:W2:Y:S04]  /*0820*/  LDG.E.64 R8, desc[UR16][R6.64+0x18] ;  /* 0x0000181006087981 */ /* 0x000ea8000c1e1b00 */
[----:B------:R-:W2:Y:S01]  /*0830*/  LDG.E.64 R14, desc[UR16][R14.64] ;  /* 0x000000100e0e7981 */ /* 0x000ea2000c1e1b00 */
[----:B------:R-:W-:Y:S01]  /*0840*/  IADD3 R4, PT, PT, R4, 0x4, RZ ;  /* 0x0000000404047810 */ /* 0x000fe20007ffe0ff */
[----:B--2---:R-:W-:-:S07]  /*0850*/  DFMA R8, R8, R14, R18 ;  /* 0x0000000e0808722b */ /* 0x004fce0000000012 */
[----:B------:R3:W-:Y:S04]  /*0860*/  STG.E.64 desc[UR16][R2.64], R8 ;  /* 0x0000000802007986 */ /* 0x0007e8000c101b10 */
.L_x_22:
[----:B------:R-:W-:-:S13]  /*0870*/  ISETP.NE.AND P0, PT, RZ, UR4, PT ;  /* 0x00000004ff007c0c */ /* 0x000fda000bf05270 */
[----:B------:R-:W-:Y:S05]  /*0880*/  @!P0 EXIT ;  /* 0x000000000000894d */ /* 0x000fea0003800000 */
[----:B------:R-:W-:-:S09]  /*0890*/  UISETP.NE.AND UP0, UPT, UR4, 0x1, UPT ;  /* 0x000000010400788c */ /* 0x000fd2000bf05270 */
[----:B------:R-:W-:Y:S05]  /*08a0*/  BRA.U !UP0, `(.L_x_23) ;  /* 0x0000000108587547 */ /* 0x000fea000b800000 */
[----:B------:R-:W1:Y:S01]  /*08b0*/  LDC.64 R6, c[0x0][0x380] ;  /* 0x0000e000ff067b82 */ /* 0x000e620000000a00 */
[----:B------:R-:W-:Y:S01]  /*08c0*/  IADD3 R13, PT, PT, R5, R4, RZ ;  /* 0x00000004050d7210 */ /* 0x000fe20007ffe0ff */
[----:B------:R-:W-:Y:S01]  /*08d0*/  IMAD R15, R4, UR18, R0 ;  /* 0x00000012040f7c24 */ /* 0x000fe2000f8e0200 */
[----:B------:R-:W4:Y:S05]  /*08e0*/  LDCU.64 UR4, c[0x0][0x380] ;  /* 0x00007000ff0477ac */ /* 0x000f2a0008000a00 */
[----:B---3--:R-:W3:Y:S01]  /*08f0*/  LDC.64 R10, c[0x0][0x388] ;  /* 0x0000e200ff0a7b82 */ /* 0x008ee20000000a00 */
[----:B-1----:R-:W-:-:S05]  /*0900*/  IMAD.WIDE.U32 R12, R13, 0x8, R6 ;  /* 0x000000080d0c7825 */ /* 0x002fca00078e0006 */
[----:B------:R-:W5:Y:S01]  /*0910*/  LDG.E.64 R6, desc[UR16][R12.64] ;  /* 0x000000100c067981 */ /* 0x000f62000c1e1b00 */
[----:B---3--:R-:W-:-:S05]  /*0920*/  IMAD.WIDE R14, R15, 0x8, R10 ;  /* 0x000000080f0e7825 */ /* 0x008fca00078e020a */
[----:B------:R-:W5:Y:S01]  /*0930*/  LDG.E.64 R10, desc[UR16][R14.64] ;  /* 0x000000100e0a7981 */ /* 0x000f62000c1e1b00 */
[----:B--2---:R-:W-:Y:S02]  /*0940*/  IADD3 R17, P0, PT, R5, R4, RZ ;  /* 0x0000000405117210 */ /* 0x004fe40007f1e0ff */
[----:B------:R-:W-:-:S03]  /*0950*/  MOV R19, UR18 ;  /* 0x0000001200137c02 */ /* 0x000fc60008000f00 */
[----:B------:R-:W-:Y:S01]  /*0960*/  IMAD.X R18, RZ, RZ, RZ, P0 ;  /* 0x000000ffff127224 */ /* 0x000fe200000e06ff */
[----:B----4-:R-:W-:-:S04]  /*0970*/  LEA R16, P0, R17, UR4, 0x3 ;  /* 0x0000000411107c11 */ /* 0x010fc8000f8018ff */
[----:B------:R-:W-:Y:S01]  /*0980*/  LEA.HI.X R17, R17, UR5, R18, 0x3, P0 ;  /* 0x0000000511117c11 */ /* 0x000fe200080f1c12 */
[----:B-----5:R-:W-:Y:S01]  /*0990*/  DFMA R6, R6, R10, R8 ;  /* 0x0000000a0606722b */ /* 0x020fe20000000008 */
[----:B------:R-:W-:-:S06]  /*09a0*/  IMAD.WIDE R10, R19, 0x8, R14 ;  /* 0x00000008130a7825 */ /* 0x000fcc00078e020e */
[----:B------:R1:W-:Y:S04]  /*09b0*/  STG.E.64 desc[UR16][R2.64], R6 ;  /* 0x0000000602007986 */ /* 0x0003e8000c101b10 */
[----:B------:R-:W2:Y:S04]  /*09c0*/  LDG.E.64 R8, desc[UR16][R16.64+0x8] ;  /* 0x0000081010087981 */ /* 0x000ea8000c1e1b00 */
[----:B------:R-:W2:Y:S01]  /*09d0*/  LDG.E.64 R10, desc[UR16][R10.64] ;  /* 0x000000100a0a7981 */ /* 0x000ea2000c1e1b00 */
[----:B------:R-:W-:Y:S01]  /*09e0*/  IADD3 R4, PT, PT, R4, 0x2, RZ ;  /* 0x0000000204047810 */ /* 0x000fe20007ffe0ff */
[----:B--2---:R-:W-:-:S07]  /*09f0*/  DFMA R8, R8, R10, R6 ;  /* 0x0000000a0808722b */ /* 0x004fce0000000006 */
[----:B------:R1:W-:Y:S04]  /*0a00*/  STG.E.64 desc[UR16][R2.64], R8 ;  /* 0x0000000802007986 */ /* 0x0003e8000c101b10 */
.L_x_23:
[----:B------:R-:W-:-:S04]  /*0a10*/  ULOP3.LUT UR4, UR18, 0x1, URZ, 0xc0, !UPT ;  /* 0x0000000112047892 */ /* 0x000fc8000f8ec0ff */
[----:B------:R-:W-:-:S06]  /*0a20*/  UISETP.NE.U32.AND UP0, UPT, UR4, 0x1, UPT ;  /* 0x000000010400788c */ /* 0x000fcc000bf05070 */
[----:B------:R-:W-:-:S13]  /*0a30*/  PLOP3.LUT P0, PT, PT, PT, UP0, 0x80, 0x8 ;  /* 0x000000000008781c */ /* 0x000fda0003f0f008 */
[----:B------:R-:W-:Y:S05]  /*0a40*/  @P0 EXIT ;  /* 0x000000000000094d */ /* 0x000fea0003800000 */
[----:B-1----:R-:W1:Y:S01]  /*0a50*/  LDC.64 R6, c[0x0][0x380] ;  /* 0x0000e000ff067b82 */ /* 0x002e620000000a00 */
[----:B------:R-:W-:Y:S01]  /*0a60*/  IADD3 R5, PT, PT, R5, R4, RZ ;  /* 0x0000000405057210 */ /* 0x000fe20007ffe0ff */
[----:B------:R-:W-:-:S06]  /*0a70*/  IMAD R13, R4, UR18, R0 ;  /* 0x00000012040d7c24 */ /* 0x000fcc000f8e0200 */
[----:B---3--:R-:W3:Y:S01]  /*0a80*/  LDC.64 R10, c[0x0][0x388] ;  /* 0x0000e200ff0a7b82 */ /* 0x008ee20000000a00 */
[----:B-1----:R-:W-:-:S06]  /*0a90*/  IMAD.WIDE.U32 R4, R5, 0x8, R6 ;  /* 0x0000000805047825 */ /* 0x002fcc00078e0006 */
[----:B------:R-:W2:Y:S01]  /*0aa0*/  LDG.E.64 R4, desc[UR16][R4.64] ;  /* 0x0000001004047981 */ /* 0x000ea2000c1e1b00 */
[----:B---3--:R-:W-:-:S06]  /*0ab0*/  IMAD.WIDE R6, R13, 0x8, R10 ;  /* 0x000000080d067825 */ /* 0x008fcc00078e020a */
[----:B------:R-:W2:Y:S02]  /*0ac0*/  LDG.E.64 R6, desc[UR16][R6.64] ;  /* 0x0000001006067981 */ /* 0x000ea4000c1e1b00 */
[----:B--2---:R-:W-:-:S07]  /*0ad0*/  DFMA R8, R4, R6, R8 ;  /* 0x000000060408722b */ /* 0x004fce0000000008 */
[----:B------:R-:W-:Y:S01]  /*0ae0*/  STG.E.64 desc[UR16][R2.64], R8 ;  /* 0x0000000802007986 */ /* 0x000fe2000c101b10 */
[----:B------:R-:W-:Y:S05]  /*0af0*/  EXIT ;  /* 0x000000000000794d */ /* 0x000fea0003800000 */
.L_x_24:
        /* <DEDUP_REMOVED lines=16> */
.L_x_33:


//--------------------- .text._Z3subPdS_S_i       --------------------------
	.section	.text._Z3subPdS_S_i,"ax",@progbits
	.align	128
        .global         _Z3subPdS_S_i
        .type           _Z3subPdS_S_i,@function
        .size           _Z3subPdS_S_i,(.L_x_34 - _Z3subPdS_S_i)
        .other          _Z3subPdS_S_i,@"STO_CUDA_ENTRY STV_DEFAULT"
_Z3subPdS_S_i:
.text._Z3subPdS_S_i:
        /* <DEDUP_REMOVED lines=15> */
[----:B------:R-:W-:-:S06]  /*00f0*/  IMAD R11, R0, UR6, R7 ;  /* 0x00000006000b7c24 */ /* 0x000fcc000f8e0207 */
[----:B------:R-:W2:Y:S08]  /*0100*/  LDC.64 R4, c[0x0][0x388] ;  /* 0x0000e200ff047b82 */ /* 0x000eb00000000a00 */
[----:B------:R-:W3:Y:S01]  /*0110*/  LDC.64 R8, c[0x0][0x390] ;  /* 0x0000e400ff087b82 */ /* 0x000ee20000000a00 */
[----:B0-----:R-:W-:-:S06]  /*0120*/  IMAD.WIDE R2, R11, 0x8, R2 ;  /* 0x000000080b027825 */ /* 0x001fcc00078e0202 */
[----:B-1----:R-:W4:Y:S01]  /*0130*/  LDG.E.64 R2, desc[UR4][R2.64] ;  /* 0x0000000402027981 */ /* 0x002f22000c1e1b00 */
[----:B--2---:R-:W-:-:S06]  /*0140*/  IMAD.WIDE R4, R11, 0x8, R4 ;  /* 0x000000080b047825 */ /* 0x004fcc00078e0204 */
[----:B------:R-:W4:Y:S01]  /*0150*/  LDG.E.64 R4, desc[UR4][R4.64] ;  /* 0x0000000404047981 */ /* 0x000f22000c1e1b00 */
[----:B---3--:R-:W-:Y:S01]  /*0160*/  IMAD.WIDE R8, R11, 0x8, R8 ;  /* 0x000000080b087825 */ /* 0x008fe200078e0208 */
[----:B----4-:R-:W-:-:S07]  /*0170*/  DADD R6, R2, -R4 ;  /* 0x0000000002067229 */ /* 0x010fce0000000804 */
[----:B------:R-:W-:Y:S01]  /*0180*/  STG.E.64 desc[UR4][R8.64], R6 ;  /* 0x0000000608007986 */ /* 0x000fe2000c101b04 */
[----:B------:R-:W-:Y:S05]  /*0190*/  EXIT ;  /* 0x000000000000794d */ /* 0x000fea0003800000 */
.L_x_25:
        /* <DEDUP_REMOVED lines=14> */
.L_x_34:


//--------------------- .text._Z3addPdS_S_i       --------------------------
	.section	.text._Z3addPdS_S_i,"ax",@progbits
	.align	128
        .global         _Z3addPdS_S_i
        .type           _Z3addPdS_S_i,@function
        .size           _Z3addPdS_S_i,(.L_x_35 - _Z3addPdS_S_i)
        .other          _Z3addPdS_S_i,@"STO_CUDA_ENTRY STV_DEFAULT"
_Z3addPdS_S_i:
.text._Z3addPdS_S_i:
        /* <DEDUP_REMOVED lines=23> */
[----:B----4-:R-:W-:-:S07]  /*0170*/  DADD R6, R2, R4 ;  /* 0x0000000002067229 */ /* 0x010fce0000000004 */
[----:B------:R-:W-:Y:S01]  /*0180*/  STG.E.64 desc[UR4][R8.64], R6 ;  /* 0x0000000608007986 */ /* 0x000fe2000c101b04 */
[----:B------:R-:W-:Y:S05]  /*0190*/  EXIT ;  /* 0x000000000000794d */ /* 0x000fea0003800000 */
.L_x_26:
        /* <DEDUP_REMOVED lines=14> */
.L_x_35:


//--------------------- .text._Z5mergePdS_S_S_S_i --------------------------
	.section	.text._Z5mergePdS_S_S_S_i,"ax",@progbits
	.align	128
        .global         _Z5mergePdS_S_S_S_i
        .type           _Z5mergePdS_S_S_S_i,@function
        .size           _Z5mergePdS_S_S_S_i,(.L_x_36 - _Z5mergePdS_S_S_S_i)
        .other          _Z5mergePdS_S_S_S_i,@"STO_CUDA_ENTRY STV_DEFAULT"
_Z5mergePdS_S_S_S_i:
.text._Z5mergePdS_S_S_S_i:
[----:B------:R-:W-:Y:S01]  /*0000*/  LDC R1, c[0x0][0x37c] ;  /* 0x0000df00ff017b82 */ /* 0x000fe20000000800 */
[----:B------:R-:W0:Y:S07]  /*0010*/  S2R R3, SR_TID.X ;  /* 0x0000000000037919 */ /* 0x000e2e0000002100 */
[----:B------:R-:W0:Y:S01]  /*0020*/  LDC R2, c[0x0][0x360] ;  /* 0x0000d800ff027b82 */ /* 0x000e220000000800 */
[----:B------:R-:W1:Y:S07]  /*0030*/  S2R R4, SR_TID.Y ;  /* 0x0000000000047919 */ /* 0x000e6e0000002200 */
[----:B------:R-:W0:Y:S08]  /*0040*/  S2UR UR4, SR_CTAID.X ;  /* 0x00000000000479c3 */ /* 0x000e300000002500 */
[----:B------:R-:W1:Y:S08]  /*0050*/  S2UR UR5, SR_CTAID.Y ;  /* 0x00000000000579c3 */ /* 0x000e700000002600 */
[----:B------:R-:W1:Y:S08]  /*0060*/  LDC R7, c[0x0][0x364] ;  /* 0x0000d900ff077b82 */ /* 0x000e700000000800 */
[----:B------:R-:W2:Y:S01]  /*0070*/  LDC R0, c[0x0][0x3a8] ;  /* 0x0000ea00ff007b82 */ /* 0x000ea20000000800 */
[----:B0-----:R-:W-:-:S02]  /*0080*/  IMAD R2, R2, UR4, R3 ;  /* 0x0000000402027c24 */ /* 0x001fc4000f8e0203 */
[----:B-1----:R-:W-:-:S05]  /*0090*/  IMAD R7, R7, UR5, R4 ;  /* 0x0000000507077c24 */ /* 0x002fca000f8e0204 */
[----:B------:R-:W-:-:S04]  /*00a0*/  VIMNMX R3, PT, PT, R2, R7, !PT ;  /* 0x0000000702037248 */ /* 0x000fc80007fe0100 */
[----:B--2---:R-:W-:-:S13]  /*00b0*/  ISETP.GE.AND P0, PT, R3, R0, PT ;  /* 0x000000000300720c */ /* 0x004fda0003f06270 */
[----:B------:R-:W-:Y:S05]  /*00c0*/  @P0 EXIT ;  /* 0x000000000000094d */ /* 0x000fea0003800000 */
[----:B------:R-:W0:Y:S01]  /*00d0*/  LDC.64 R8, c[0x0][0x380] ;  /* 0x0000e000ff087b82 */ /* 0x000e220000000a00 */
[----:B------:R-:W1:Y:S01]  /*00e0*/  LDCU.64 UR4, c[0x0][0x358] ;  /* 0x00006b00ff0477ac */ /* 0x000e620008000a00 */
[----:B------:R-:W-:-:S06]  /*00f0*/  IMAD R3, R2, R0, R7 ;  /* 0x0000000002037224 */ /* 0x000fcc00078e0207 */
[----:B------:R-:W2:Y:S08]  /*0100*/  LDC.64 R4, c[0x0][0x3a0] ;  /* 0x0000e800ff047b82 */ /* 0x000eb00000000a00 */
[----:B------:R-:W3:Y:S01]  /*0110*/  LDC.64 R12, c[0x0][0x388] ;  /* 0x0000e200ff0c7b82 */ /* 0x000ee20000000a00 */
[----:B0-----:R-:W-:-:S07]  /*0120*/  IMAD.WIDE R8, R3, 0x8, R8 ;  /* 0x0000000803087825 */ /* 0x001fce00078e0208 */
[----:B------:R-:W0:Y:S01]  /*0130*/  LDC.64 R16, c[0x0][0x390] ;  /* 0x0000e400ff107b82 */ /* 0x000e220000000a00 */
[----:B-1----:R-:W4:Y:S01]  /*0140*/  LDG.E.64 R8, desc[UR4][R8.64] ;  /* 0x0000000408087981 */ /* 0x002f22000c1e1b00 */
[----:B------:R-:W-:-:S06]  /*0150*/  IMAD R11, R2, R0, R3 ;  /* 0x00000000020b7224 */ /* 0x000fcc00078e0203 */
[----:B------:R-:W1:Y:S01]  /*0160*/  LDC.64 R18, c[0x0][0x398] ;  /* 0x0000e600ff127b82 */ /* 0x000e620000000a00 */
[----:B--2---:R-:W-:-:S04]  /*0170*/  IMAD.WIDE R10, R11, 0x8, R4 ;  /* 0x000000080b0a7825 */ /* 0x004fc800078e0204 */
[----:B---3--:R-:W-:Y:S01]  /*0180*/  IMAD.WIDE R12, R3, 0x8, R12 ;  /* 0x00000008030c7825 */ /* 0x008fe200078e020c */
[----:B----4-:R-:W-:Y:S05]  /*0190*/  STG.E.64 desc[UR4][R10.64], R8 ;  /* 0x000000080a007986 */ /* 0x010fea000c101b04 */
[----:B------:R-:W2:Y:S01]  /*01a0*/  LDG.E.64 R12, desc[UR4][R12.64] ;  /* 0x000000040c0c7981 */ /* 0x000ea2000c1e1b00 */
[----:B------:R-:W-:-:S04]  /*01b0*/  IMAD.WIDE R14, R0, 0x8, R10 ;  /* 0x00000008000e7825 */ /* 0x000fc800078e020a */
[----:B0-----:R-:W-:Y:S01]  /*01c0*/  IMAD.WIDE R16, R3, 0x8, R16 ;  /* 0x0000000803107825 */ /* 0x001fe200078e0210 */
[----:B------:R-:W-:-:S05]  /*01d0*/  IADD3 R21, PT, PT, R2, R0, RZ ;  /* 0x0000000002157210 */ /* 0x000fca0007ffe0ff */
[----:B------:R-:W-:Y:S01]  /*01e0*/  IMAD R2, R21, R0, RZ ;  /* 0x0000000015027224 */ /* 0x000fe200078e02ff */
[----:B--2---:R-:W-:Y:S04]  /*01f0*/  STG.E.64 desc[UR4][R14.64], R12 ;  /* 0x0000000c0e007986 */ /* 0x004fe8000c101b04 */
[----:B------:R-:W2:Y:S01]  /*0200*/  LDG.E.64 R16, desc[UR4][R16.64] ;  /* 0x0000000410107981 */ /* 0x000ea2000c1e1b00 */
[----:B------:R-:W-:Y:S01]  /*0210*/  LEA R7, R2, R7, 0x1 ;  /* 0x0000000702077211 */ /* 0x000fe200078e08ff */
[----:B-1----:R-:W-:-:S04]  /*0220*/  IMAD.WIDE R2, R3, 0x8, R18 ;  /* 0x0000000803027825 */ /* 0x002fc800078e0212 */
[----:B------:R-:W-:-:S05]  /*0230*/  IMAD.WIDE R4, R7, 0x8, R4 ;  /* 0x0000000807047825 */ /* 0x000fca00078e0204 */
[----:B--2---:R-:W-:Y:S04]  /*0240*/  STG.E.64 desc[UR4][R4.64], R16 ;  /* 0x0000001004007986 */ /* 0x004fe8000c101b04 */
[----:B------:R-:W2:Y:S01]  /*0250*/  LDG.E.64 R2, desc[UR4][R2.64] ;  /* 0x0000000402027981 */ /* 0x000ea2000c1e1b00 */
[----:B------:R-:W-:-:S05]  /*0260*/  IMAD.WIDE R6, R0, 0x8, R4 ;  /* 0x0000000800067825 */ /* 0x000fca00078e0204 */
[----:B--2---:R-:W-:Y:S01]  /*0270*/  STG.E.64 desc[UR4][R6.64], R2 ;  /* 0x0000000206007986 */ /* 0x004fe2000c101b04 */
[----:B------:R-:W-:Y:S05]  /*0280*/  EXIT ;  /* 0x000000000000794d */ /* 0x000fea0003800000 */
.L_x_27:
        /* <DEDUP_REMOVED lines=15> */
.L_x_36:


//--------------------- .text._Z5splitPdS_S_S_S_i --------------------------
	.section	.text._Z5splitPdS_S_S_S_i,"ax",@progbits
	.align	128
        .global         _Z5splitPdS_S_S_S_i
        .type           _Z5splitPdS_S_S_S_i,@function
        .size           _Z5splitPdS_S_S_S_i,(.L_x_37 - _Z5splitPdS_S_S_S_i)
        .other          _Z5splitPdS_S_S_S_i,@"STO_CUDA_ENTRY STV_DEFAULT"
_Z5splitPdS_S_S_S_i:
.text._Z5splitPdS_S_S_S_i:
        /* <DEDUP_REMOVED lines=15> */
[----:B------:R-:W-:-:S05]  /*00f0*/  IMAD R13, R3, R2, RZ ;  /* 0x00000002030d7224 */ /* 0x000fca00078e02ff */
[----:B------:R-:W-:Y:S01]  /*0100*/  LEA R7, R13, R16, 0x1 ;  /* 0x000000100d077211 */ /* 0x000fe200078e08ff */
[----:B------:R-:W2:Y:S08]  /*0110*/  LDC.64 R10, c[0x0][0x380] ;  /* 0x0000e000ff0a7b82 */ /* 0x000eb00000000a00 */
[----:B------:R-:W3:Y:S01]  /*0120*/  LDC.64 R14, c[0x0][0x388] ;  /* 0x0000e200ff0e7b82 */ /* 0x000ee20000000a00 */
[----:B0-----:R-:W-:-:S05]  /*0130*/  IMAD.WIDE R6, R7, 0x8, R4 ;  /* 0x0000000807067825 */ /* 0x001fca00078e0204 */
[----:B-1----:R-:W4:Y:S01]  /*0140*/  LDG.E.64 R8, desc[UR4][R6.64] ;  /* 0x0000000406087981 */ /* 0x002f22000c1e1b00 */
[----:B------:R-:W-:Y:S01]  /*0150*/  IADD3 R0, PT, PT, R16, R13, RZ ;  /* 0x0000000d10007210 */ /* 0x000fe20007ffe0ff */
[----:B------:R-:W-:-:S04]  /*0160*/  IMAD.WIDE R12, R2, 0x8, R6 ;  /* 0x00000008020c7825 */ /* 0x000fc800078e0206 */
[----:B--2---:R-:W-:Y:S01]  /*0170*/  IMAD.WIDE R10, R0, 0x8, R10 ;  /* 0x00000008000a7825 */ /* 0x004fe200078e020a */
[----:B------:R-:W-:-:S05]  /*0180*/  IADD3 R3, PT, PT, R3, R2, RZ ;  /* 0x0000000203037210 */ /* 0x000fca0007ffe0ff */
[----:B------:R-:W-:Y:S01]  /*0190*/  IMAD R3, R3, R2, RZ ;  /* 0x0000000203037224 */ /* 0x000fe200078e02ff */
[----:B----4-:R0:W-:Y:S04]  /*01a0*/  STG.E.64 desc[UR4][R10.64], R8 ;  /* 0x000000080a007986 */ /* 0x0101e8000c101b04 */
[----:B------:R-:W2:Y:S01]  /*01b0*/  LDG.E.64 R12, desc[UR4][R12.64] ;  /* 0x000000040c0c7981 */ /* 0x000ea2000c1e1b00 */
[----:B------:R-:W-:Y:S01]  /*01c0*/  LEA R3, R3, R16, 0x1 ;  /* 0x0000001003037211 */ /* 0x000fe200078e08ff */
[----:B---3--:R-:W-:Y:S01]  /*01d0*/  IMAD.WIDE R6, R0, 0x8, R14 ;  /* 0x0000000800067825 */ /* 0x008fe200078e020e */
[----:B------:R-:W1:Y:S03]  /*01e0*/  LDC.64 R16, c[0x0][0x390] ;  /* 0x0000e400ff107b82 */ /* 0x000e660000000a00 */
[----:B------:R-:W-:-:S05]  /*01f0*/  IMAD.WIDE R4, R3, 0x8, R4 ;  /* 0x0000000803047825 */ /* 0x000fca00078e0204 */
[----:B0-----:R-:W0:Y:S01]  /*0200*/  LDC.64 R10, c[0x0][0x398] ;  /* 0x0000e600ff0a7b82 */ /* 0x001e220000000a00 */
[----:B--2---:R-:W-:Y:S04]  /*0210*/  STG.E.64 desc[UR4][R6.64], R12 ;  /* 0x0000000c06007986 */ /* 0x004fe8000c101b04 */
[----:B------:R-:W2:Y:S01]  /*0220*/  LDG.E.64 R14, desc[UR4][R4.64] ;  /* 0x00000004040e7981 */ /* 0x000ea2000c1e1b00 */
[----:B-1----:R-:W-:-:S04]  /*0230*/  IMAD.WIDE R8, R0, 0x8, R16 ;  /* 0x0000000800087825 */ /* 0x002fc800078e0210 */
[----:B------:R-:W-:Y:S01]  /*0240*/  IMAD.WIDE R2, R2, 0x8, R4 ;  /* 0x0000000802027825 */ /* 0x000fe200078e0204 */
[----:B--2---:R-:W-:Y:S05]  /*0250*/  STG.E.64 desc[UR4][R8.64], R14 ;  /* 0x0000000e08007986 */ /* 0x004fea000c101b04 */
[----:B------:R-:W2:Y:S01]  /*0260*/  LDG.E.64 R2, desc[UR4][R2.64] ;  /* 0x0000000402027981 */ /* 0x000ea2000c1e1b00 */
[----:B0-----:R-:W-:-:S05]  /*0270*/  IMAD.WIDE R10, R0, 0x8, R10 ;  /* 0x00000008000a7825 */ /* 0x001fca00078e020a */
[----:B--2---:R-:W-:Y:S01]  /*0280*/  STG.E.64 desc[UR4][R10.64], R2 ;  /* 0x000000020a007986 */ /* 0x004fe2000c101b04 */
[----:B------:R-:W-:Y:S05]  /*0290*/  EXIT ;  /* 0x000000000000794d */ /* 0x000fea0003800000 */
.L_x_28:
        /* <DEDUP_REMOVED lines=14> */
.L_x_37:


//--------------------- .nv.shared.reserved.0     --------------------------
	.section	.nv.shared.reserved.0,"aw",@nobits
	.weak		__nv_reservedSMEM_offset_0_alias
	.size		__nv_reservedSMEM_offset_0_alias, 0, 64
	.other		__nv_reservedSMEM_offset_0_alias,@"STO_CUDA_RESERVED_SHARED STV_DEFAULT"
__nv_reservedSMEM_offset_0_alias:
	.zero		0
	.zero		64


//--------------------- .nv.shared._Z9mul_tiledPdS_S_i --------------------------
	.section	.nv.shared._Z9mul_tiledPdS_S_i,"aw",@nobits
	.sectionflags	@""
	.align	8
.nv.shared._Z9mul_tiledPdS_S_i:
	.zero		17408


//--------------------- .nv.constant0._Z15mul_inc_inc_incPdS_S_S_S_S_i --------------------------
	.section	.nv.constant0._Z15mul_inc_inc_incPdS_S_S_S_S_i,"a",@progbits
	.sectionflags	@""
	.align	4
.nv.constant0._Z15mul_inc_inc_incPdS_S_S_S_S_i:
	.zero		948


//--------------------- .nv.constant0._Z11mul_sub_incPdS_S_S_S_i --------------------------
	.section	.nv.constant0._Z11mul_sub_incPdS_S_S_S_i,"a",@progbits
	.sectionflags	@""
	.align	4
.nv.constant0._Z11mul_sub_incPdS_S_S_S_i:
	.zero		940


//--------------------- .nv.constant0._Z7mul_addPdS_S_S_i --------------------------
	.section	.nv.constant0._Z7mul_addPdS_S_S_i,"a",@progbits
	.sectionflags	@""
	.align	4
.nv.constant0._Z7mul_addPdS_S_S_i:
	.zero		932


//--------------------- .nv.constant0._Z9mul_tiledPdS_S_i --------------------------
	.section	.nv.constant0._Z9mul_tiledPdS_S_i,"a",@progbits
	.sectionflags	@""
	.align	4
.nv.constant0._Z9mul_tiledPdS_S_i:
	.zero		924


//--------------------- .nv.constant0._Z3mulPdS_S_i --------------------------
	.section	.nv.constant0._Z3mulPdS_S_i,"a",@progbits
	.sectionflags	@""
	.align	4
.nv.constant0._Z3mulPdS_S_i:
	.zero		924


//--------------------- .nv.constant0._Z3subPdS_S_i --------------------------
	.section	.nv.constant0._Z3subPdS_S_i,"a",@progbits
	.sectionflags	@""
	.align	4
.nv.constant0._Z3subPdS_S_i:
	.zero		924


//--------------------- .nv.constant0._Z3addPdS_S_i --------------------------
	.section	.nv.constant0._Z3addPdS_S_i,"a",@progbits
	.sectionflags	@""
	.align	4
.nv.constant0._Z3addPdS_S_i:
	.zero		924


//--------------------- .nv.constant0._Z5mergePdS_S_S_S_i --------------------------
	.section	.nv.constant0._Z5mergePdS_S_S_S_i,"a",@progbits
	.sectionflags	@""
	.align	4
.nv.constant0._Z5mergePdS_S_S_S_i:
	.zero		940


//--------------------- .nv.constant0._Z5splitPdS_S_S_S_i --------------------------
	.section	.nv.constant0._Z5splitPdS_S_S_S_i,"a",@progbits
	.sectionflags	@""
	.align	4
.nv.constant0._Z5splitPdS_S_S_S_i:
	.zero		940


//--------------------- SYMBOLS --------------------------

	.type		.nv.reservedSmem.offset0,@object
	.size		.nv.reservedSmem.offset0,0x4
	.type		.nv.reservedSmem.cap,@object
	.size		.nv.reservedSmem.cap,0x4
